// auto-generated by cutlass_sweep.gemm — config: {"arch": "sm_100", "cluster_m": 1, "cluster_n": 1, "dtype": "int8", "dtype_b": "int8", "layout": "tn", "stages": 0, "tile_k": 128, "tile_m": 128, "tile_n": 128}
#include "cutlass/cutlass.h"
#include "cutlass/gemm/collective/collective_builder.hpp"
#include "cutlass/gemm/device/gemm_universal_adapter.h"
#include "cutlass/gemm/kernel/gemm_universal.hpp"
#include "cutlass/epilogue/collective/collective_builder.hpp"

using ElemA = int8_t;
using ElemB = int8_t;
using ElemCD = int8_t;
using Acc  = int32_t;
using TileShape    = cute::Shape<cute::_128, cute::_128, cute::_128>;
using ClusterShape = cute::Shape<cute::_1, cute::_1, cute::_1>;

using CollectiveEpilogue = typename cutlass::epilogue::collective::CollectiveBuilder<
    cutlass::arch::Sm100, cutlass::arch::OpClassTensorOp,
    TileShape, ClusterShape,
    cutlass::epilogue::collective::EpilogueTileAuto,
    Acc, Acc,
    ElemCD, cutlass::layout::RowMajor, 128 / cutlass::sizeof_bits<ElemCD>::value,
    ElemCD, cutlass::layout::RowMajor, 128 / cutlass::sizeof_bits<ElemCD>::value,
    cutlass::epilogue::collective::EpilogueScheduleAuto
  >::CollectiveOp;

using CollectiveMainloop = typename cutlass::gemm::collective::CollectiveBuilder<
    cutlass::arch::Sm100, cutlass::arch::OpClassTensorOp,
    ElemA, cutlass::layout::ColumnMajor, 128 / cutlass::sizeof_bits<ElemA>::value,
    ElemB, cutlass::layout::RowMajor, 128 / cutlass::sizeof_bits<ElemB>::value,
    Acc,
    TileShape, ClusterShape,
    cutlass::gemm::collective::StageCountAutoCarveout<static_cast<int>(sizeof(typename CollectiveEpilogue::SharedStorage))>,
    cutlass::gemm::collective::KernelScheduleAuto
  >::CollectiveOp;

using GemmKernel = cutlass::gemm::kernel::GemmUniversal<
    cute::Shape<int,int,int,int>,
    CollectiveMainloop,
    CollectiveEpilogue
>;
using Gemm = cutlass::gemm::device::GemmUniversalAdapter<GemmKernel>;

// Force the device kernel symbol into the cubin without needing a host main.
auto* _anchor = &cutlass::device_kernel<GemmKernel>;


// ===== COMPILED SASS (sm_100a) =====

	.target	sm_100a

	.elftype	@"ET_EXEC"


//--------------------- .note.nv.tkinfo           --------------------------
	.section	.note.nv.tkinfo,"",@"SHT_NOTE"
	.sectionflags	@"SHF_NOTE_NV_TKINFO"
	.tkinfo
        /*0018*/ 	.word	0x00000002
        /*0030*/ 	.string	""
        /*0030*/ 	.string	"ptxas"
        /*0030*/ 	.string	"Cuda compilation tools, release 13.0, V13.0.88"
        /*0030*/ 	.string	"Build cuda_13.0.r13.0/compiler.36424714_0"
        /*0030*/ 	.string	"-arch sm_100a -m 64 "



//--------------------- .note.nv.cuinfo           --------------------------
	.section	.note.nv.cuinfo,"",@"SHT_NOTE"
	.sectionflags	@"SHF_NOTE_NV_CUINFO"
        /*0018*/ 	.short	0x0002
        /*001a*/ 	.short	0x0064
        /*001c*/ 	.short	0x0082
	.zero		2


//--------------------- .nv.info                  --------------------------
	.section	.nv.info,"",@"SHT_CUDA_INFO"
	.align	4


	//----- nvinfo : EIATTR_REGCOUNT
	.align		4
        /*0000*/ 	.byte	0x04, 0x2f
        /*0002*/ 	.short	(.L_19 - .L_18)
	.align		4
.L_18:
        /*0004*/ 	.word	index@(_ZN7cutlass13device_kernelINS_4gemm6kernel13GemmUniversalIN4cute5tupleIJiiiiEEENS1_10collective13CollectiveMmaINS1_35MainloopSm100TmaUmmaWarpSpecializedILi6ELi2ELi4ENS5_IJNS4_1CILi1EEESB_SB_EEEEENS5_IJNSA_ILi128EEESE_SE_EEEaNS5_IJSB_llEEEaSG_NS4_8TiledMMAINS4_8MMA_AtomIJNS4_15SM100_MMA_S8_SSIaaiLi128ELi128ELNS4_4UMMA5MajorE1ELSL_1ELNSK_8SaturateE0EEEEEENS4_6LayoutISC_NS5_IJNSA_ILi0EEESQ_SQ_EEEEENS5_IJNS4_10UnderscoreEST_ST_EEEEENS4_13SM90_TMA_LOADENS4_14ComposedLayoutINS4_7SwizzleILi3ELi4ELi3EEENS4_18smem_ptr_flag_bitsILi8EEENSP_INS5_IJSE_NSA_ILi8EEEEEENS5_IJSB_SE_EEEEEEEvNS4_8identityESW_S16_vS17_EENS_8epilogue10collective18CollectiveEpilogueINS19_23Sm100TmaWarpSpecializedILi2ELi2ELi64ELb0ELb0EEEJSF_NS5_IJNSP_ISE_SB_EENSP_INSA_ILi64EEESB_EEEEEaNS5_IJlSB_lEEEaS1I_NS19_6fusion15FusionCallbacksIS1D_NS1J_17LinearCombinationIaiaiLNS_15FloatRoundStyleE2EEESF_S1H_JEEENS4_5SM1004TMEM4LOAD26SM100_TMEM_LOAD_32dp32b64xESW_NSX_INSY_ILi2ELi4ELi3EEES11_NSP_INS5_IJS12_S1F_EEENS5_IJS1F_SB_EEEEEEENS4_39AutoVectorizingCopyWithAssumedAlignmentILi128EEENS4_14SM90_TMA_STOREES1X_S1Z_S1Z_EEEvvEEEEvNT_6ParamsE)
        /*0008*/ 	.word	0x000000af


	//----- nvinfo : EIATTR_FRAME_SIZE
	.align		4
.L_19:
        /*000c*/ 	.byte	0x04, 0x11
        /*000e*/ 	.short	(.L_21 - .L_20)
	.align		4
.L_20:
        /*0010*/ 	.word	index@($__internal_2_$__cuda_sm10x_tcgen05_guardrail_trap_unallocated_columns_being_dealloced)
        /*0014*/ 	.word	0x00000000


	//----- nvinfo : EIATTR_FRAME_SIZE
	.align		4
.L_21:
        /*0018*/ 	.byte	0x04, 0x11
        /*001a*/ 	.short	(.L_23 - .L_22)
	.align		4
.L_22:
        /*001c*/ 	.word	index@($__internal_1_$__cuda_sm10x_tcgen05_guardrail_trap_phase_invalid_during_alloc)
        /*0020*/ 	.word	0x00000000


	//----- nvinfo : EIATTR_FRAME_SIZE
	.align		4
.L_23:
        /*0024*/ 	.byte	0x04, 0x11
        /*0026*/ 	.short	(.L_25 - .L_24)
	.align		4
.L_24:
        /*0028*/ 	.word	index@($__internal_0_$__cuda_sm10x_tcgen05_guardrail_trap_col_being_dealloced_not_returned_by_alloc)
        /*002c*/ 	.word	0x00000000


	//----- nvinfo : EIATTR_FRAME_SIZE
	.align		4
.L_25:
        /*0030*/ 	.byte	0x04, 0x11
        /*0032*/ 	.short	(.L_27 - .L_26)
	.align		4
.L_26:
        /*0034*/ 	.word	index@(_ZN7cutlass13device_kernelINS_4gemm6kernel13GemmUniversalIN4cute5tupleIJiiiiEEENS1_10collective13CollectiveMmaINS1_35MainloopSm100TmaUmmaWarpSpecializedILi6ELi2ELi4ENS5_IJNS4_1CILi1EEESB_SB_EEEEENS5_IJNSA_ILi128EEESE_SE_EEEaNS5_IJSB_llEEEaSG_NS4_8TiledMMAINS4_8MMA_AtomIJNS4_15SM100_MMA_S8_SSIaaiLi128ELi128ELNS4_4UMMA5MajorE1ELSL_1ELNSK_8SaturateE0EEEEEENS4_6LayoutISC_NS5_IJNSA_ILi0EEESQ_SQ_EEEEENS5_IJNS4_10UnderscoreEST_ST_EEEEENS4_13SM90_TMA_LOADENS4_14ComposedLayoutINS4_7SwizzleILi3ELi4ELi3EEENS4_18smem_ptr_flag_bitsILi8EEENSP_INS5_IJSE_NSA_ILi8EEEEEENS5_IJSB_SE_EEEEEEEvNS4_8identityESW_S16_vS17_EENS_8epilogue10collective18CollectiveEpilogueINS19_23Sm100TmaWarpSpecializedILi2ELi2ELi64ELb0ELb0EEEJSF_NS5_IJNSP_ISE_SB_EENSP_INSA_ILi64EEESB_EEEEEaNS5_IJlSB_lEEEaS1I_NS19_6fusion15FusionCallbacksIS1D_NS1J_17LinearCombinationIaiaiLNS_15FloatRoundStyleE2EEESF_S1H_JEEENS4_5SM1004TMEM4LOAD26SM100_TMEM_LOAD_32dp32b64xESW_NSX_INSY_ILi2ELi4ELi3EEES11_NSP_INS5_IJS12_S1F_EEENS5_IJS1F_SB_EEEEEEENS4_39AutoVectorizingCopyWithAssumedAlignmentILi128EEENS4_14SM90_TMA_STOREES1X_S1Z_S1Z_EEEvvEEEEvNT_6ParamsE)
        /*0038*/ 	.word	0x00000000


	//----- nvinfo : EIATTR_MIN_STACK_SIZE
	.align		4
.L_27:
        /*003c*/ 	.byte	0x04, 0x12
        /*003e*/ 	.short	(.L_29 - .L_28)
	.align		4
.L_28:
        /*0040*/ 	.word	index@(_ZN7cutlass13device_kernelINS_4gemm6kernel13GemmUniversalIN4cute5tupleIJiiiiEEENS1_10collective13CollectiveMmaINS1_35MainloopSm100TmaUmmaWarpSpecializedILi6ELi2ELi4ENS5_IJNS4_1CILi1EEESB_SB_EEEEENS5_IJNSA_ILi128EEESE_SE_EEEaNS5_IJSB_llEEEaSG_NS4_8TiledMMAINS4_8MMA_AtomIJNS4_15SM100_MMA_S8_SSIaaiLi128ELi128ELNS4_4UMMA5MajorE1ELSL_1ELNSK_8SaturateE0EEEEEENS4_6LayoutISC_NS5_IJNSA_ILi0EEESQ_SQ_EEEEENS5_IJNS4_10UnderscoreEST_ST_EEEEENS4_13SM90_TMA_LOADENS4_14ComposedLayoutINS4_7SwizzleILi3ELi4ELi3EEENS4_18smem_ptr_flag_bitsILi8EEENSP_INS5_IJSE_NSA_ILi8EEEEEENS5_IJSB_SE_EEEEEEEvNS4_8identityESW_S16_vS17_EENS_8epilogue10collective18CollectiveEpilogueINS19_23Sm100TmaWarpSpecializedILi2ELi2ELi64ELb0ELb0EEEJSF_NS5_IJNSP_ISE_SB_EENSP_INSA_ILi64EEESB_EEEEEaNS5_IJlSB_lEEEaS1I_NS19_6fusion15FusionCallbacksIS1D_NS1J_17LinearCombinationIaiaiLNS_15FloatRoundStyleE2EEESF_S1H_JEEENS4_5SM1004TMEM4LOAD26SM100_TMEM_LOAD_32dp32b64xESW_NSX_INSY_ILi2ELi4ELi3EEES11_NSP_INS5_IJS12_S1F_EEENS5_IJS1F_SB_EEEEEEENS4_39AutoVectorizingCopyWithAssumedAlignmentILi128EEENS4_14SM90_TMA_STOREES1X_S1Z_S1Z_EEEvvEEEEvNT_6ParamsE)
        /*0044*/ 	.word	0x00000000
.L_29:


//--------------------- .nv.compat                --------------------------
	.section	.nv.compat,"",@"SHT_CUDA_COMPAT_INFO"
	.align	4
        /*0000*/ 	.byte	0x02, 0x09, 0x01, 0x00, 0x02, 0x02, 0x03, 0x00, 0x02, 0x05, 0x06, 0x00, 0x03, 0x07, 0x01, 0x01
        /*0010*/ 	.byte	0x02, 0x03, 0x01, 0x00, 0x02, 0x06, 0x01, 0x00, 0x04, 0x0b, 0x08, 0x00, 0x01, 0x00, 0x00, 0x00
        /*0020*/ 	.byte	0x00, 0x00, 0x00, 0x00


//--------------------- .nv.info._ZN7cutlass13device_kernelINS_4gemm6kernel13GemmUniversalIN4cute5tupleIJiiiiEEENS1_10collective13CollectiveMmaINS1_35MainloopSm100TmaUmmaWarpSpecializedILi6ELi2ELi4ENS5_IJNS4_1CILi1EEESB_SB_EEEEENS5_IJNSA_ILi128EEESE_SE_EEEaNS5_IJSB_llEEEaSG_NS4_8TiledMMAINS4_8MMA_AtomIJNS4_15SM100_MMA_S8_SSIaaiLi128ELi128ELNS4_4UMMA5MajorE1ELSL_1ELNSK_8SaturateE0EEEEEENS4_6LayoutISC_NS5_IJNSA_ILi0EEESQ_SQ_EEEEENS5_IJNS4_10UnderscoreEST_ST_EEEEENS4_13SM90_TMA_LOADENS4_14ComposedLayoutINS4_7SwizzleILi3ELi4ELi3EEENS4_18smem_ptr_flag_bitsILi8EEENSP_INS5_IJSE_NSA_ILi8EEEEEENS5_IJSB_SE_EEEEEEEvNS4_8identityESW_S16_vS17_EENS_8epilogue10collective18CollectiveEpilogueINS19_23Sm100TmaWarpSpecializedILi2ELi2ELi64ELb0ELb0EEEJSF_NS5_IJNSP_ISE_SB_EENSP_INSA_ILi64EEESB_EEEEEaNS5_IJlSB_lEEEaS1I_NS19_6fusion15FusionCallbacksIS1D_NS1J_17LinearCombinationIaiaiLNS_15FloatRoundStyleE2EEESF_S1H_JEEENS4_5SM1004TMEM4LOAD26SM100_TMEM_LOAD_32dp32b64xESW_NSX_INSY_ILi2ELi4ELi3EEES11_NSP_INS5_IJS12_S1F_EEENS5_IJS1F_SB_EEEEEEENS4_39AutoVectorizingCopyWithAssumedAlignmentILi128EEENS4_14SM90_TMA_STOREES1X_S1Z_S1Z_EEEvvEEEEvNT_6ParamsE --------------------------
	.section	.nv.info._ZN7cutlass13device_kernelINS_4gemm6kernel13GemmUniversalIN4cute5tupleIJiiiiEEENS1_10collective13CollectiveMmaINS1_35MainloopSm100TmaUmmaWarpSpecializedILi6ELi2ELi4ENS5_IJNS4_1CILi1EEESB_SB_EEEEENS5_IJNSA_ILi128EEESE_SE_EEEaNS5_IJSB_llEEEaSG_NS4_8TiledMMAINS4_8MMA_AtomIJNS4_15SM100_MMA_S8_SSIaaiLi128ELi128ELNS4_4UMMA5MajorE1ELSL_1ELNSK_8SaturateE0EEEEEENS4_6LayoutISC_NS5_IJNSA_ILi0EEESQ_SQ_EEEEENS5_IJNS4_10UnderscoreEST_ST_EEEEENS4_13SM90_TMA_LOADENS4_14ComposedLayoutINS4_7SwizzleILi3ELi4ELi3EEENS4_18smem_ptr_flag_bitsILi8EEENSP_INS5_IJSE_NSA_ILi8EEEEEENS5_IJSB_SE_EEEEEEEvNS4_8identityESW_S16_vS17_EENS_8epilogue10collective18CollectiveEpilogueINS19_23Sm100TmaWarpSpecializedILi2ELi2ELi64ELb0ELb0EEEJSF_NS5_IJNSP_ISE_SB_EENSP_INSA_ILi64EEESB_EEEEEaNS5_IJlSB_lEEEaS1I_NS19_6fusion15FusionCallbacksIS1D_NS1J_17LinearCombinationIaiaiLNS_15FloatRoundStyleE2EEESF_S1H_JEEENS4_5SM1004TMEM4LOAD26SM100_TMEM_LOAD_32dp32b64xESW_NSX_INSY_ILi2ELi4ELi3EEES11_NSP_INS5_IJS12_S1F_EEENS5_IJS1F_SB_EEEEEEENS4_39AutoVectorizingCopyWithAssumedAlignmentILi128EEENS4_14SM90_TMA_STOREES1X_S1Z_S1Z_EEEvvEEEEvNT_6ParamsE,"",@"SHT_CUDA_INFO"
	.sectionflags	@""
	.align	4


	//----- nvinfo : EIATTR_CUDA_API_VERSION
	.align		4
        /*0000*/ 	.byte	0x04, 0x37
        /*0002*/ 	.short	(.L_31 - .L_30)
.L_30:
        /*0004*/ 	.word	0x00000082


	//----- nvinfo : EIATTR_KPARAM_INFO
	.align		4
.L_31:
        /*0008*/ 	.byte	0x04, 0x17
        /*000a*/ 	.short	(.L_33 - .L_32)
.L_32:
        /*000c*/ 	.word	0x00000000
        /*0010*/ 	.short	0x0000
        /*0012*/ 	.short	0x0000
        /*0014*/ 	.byte	0x00, 0xf0, 0x01, 0x20


	//----- nvinfo : EIATTR_AT_ENTRY_FRAGMENTS
	.align		4
.L_33:
        /*0018*/ 	.byte	0x04, 0x4f
        /*001a*/ 	.short	(.L_35 - .L_34)


	//   ....[0]....
.L_34:
        /*001c*/ 	.word	0x00000006


	//----- nvinfo : EIATTR_RESERVED_SMEM_USED
	.align		4
.L_35:
        /*0020*/ 	.byte	0x01, 0x41
	.zero		2


	//----- nvinfo : EIATTR_SPARSE_MMA_MASK
	.align		4
        /*0024*/ 	.byte	0x03, 0x50
        /*0026*/ 	.short	0x0000


	//----- nvinfo : EIATTR_TCGEN05_1CTA_USED
	.align		4
        /*0028*/ 	.byte	0x01, 0x51
	.zero		2


	//----- nvinfo : EIATTR_MAXREG_COUNT
	.align		4
        /*002c*/ 	.byte	0x03, 0x1b
        /*002e*/ 	.short	0x00ff


	//----- nvinfo : EIATTR_NUM_BARRIERS
	.align		4
        /*0030*/ 	.byte	0x02, 0x4c
        /*0032*/ 	.byte	0x07
	.zero		1


	//----- nvinfo : EIATTR_EXTERNS
	.align		4
        /*0034*/ 	.byte	0x04, 0x0f
        /*0036*/ 	.short	(.L_37 - .L_36)


	//   ....[0]....
	.align		4
.L_36:
        /*0038*/ 	.word	index@(__assertfail)


	//----- nvinfo : EIATTR_MERCURY_ISA_VERSION
	.align		4
.L_37:
        /*003c*/ 	.byte	0x03, 0x5f
        /*003e*/ 	.short	0x0101


	//----- nvinfo : EIATTR_INT_WARP_WIDE_INSTR_OFFSETS
	.align		4
        /*0040*/ 	.byte	0x04, 0x31
        /*0042*/ 	.short	(.L_39 - .L_38)


	//   ....[0]....
.L_38:
        /*0044*/ 	.word	0x00001dd0


	//   ....[1]....
        /*0048*/ 	.word	0x00003920


	//   ....[2]....
        /*004c*/ 	.word	0x00003940


	//   ....[3]....
        /*0050*/ 	.word	0x00003970


	//   ....[4]....
        /*0054*/ 	.word	0x000042a0


	//   ....[5]....
        /*0058*/ 	.word	0x00004310


	//   ....[6]....
        /*005c*/ 	.word	0x000044f0


	//   ....[7]....
        /*0060*/ 	.word	0x00004650


	//----- nvinfo : EIATTR_COOP_GROUP_MASK_REGIDS
	.align		4
.L_39:
        /*0064*/ 	.byte	0x04, 0x29
        /*0066*/ 	.short	(.L_41 - .L_40)


	//   ....[0]....
.L_40:
        /*0068*/ 	.word	0xffffffff


	//   ....[1]....
        /*006c*/ 	.word	0xffffffff


	//   ....[2]....
        /*0070*/ 	.word	0xffffffff


	//   ....[3]....
        /*0074*/ 	.word	0xffffffff


	//   ....[4]....
        /*0078*/ 	.word	0xffffffff


	//   ....[5]....
        /*007c*/ 	.word	0xffffffff


	//   ....[6]....
        /*0080*/ 	.word	0xffffffff


	//   ....[7]....
        /*0084*/ 	.word	0xffffffff


	//   ....[8]....
        /*0088*/ 	.word	0xffffffff


	//   ....[9]....
        /*008c*/ 	.word	0xffffffff


	//   ....[10]....
        /*0090*/ 	.word	0xffffffff


	//   ....[11]....
        /*0094*/ 	.word	0xffffffff


	//   ....[12]....
        /*0098*/ 	.word	0xffffffff


	//----- nvinfo : EIATTR_COOP_GROUP_INSTR_OFFSETS
	.align		4
.L_41:
        /*009c*/ 	.byte	0x04, 0x28
        /*009e*/ 	.short	(.L_43 - .L_42)


	//   ....[0]....
.L_42:
        /*00a0*/ 	.word	0x00000090


	//   ....[1]....
        /*00a4*/ 	.word	0x000004d0


	//   ....[2]....
        /*00a8*/ 	.word	0x00000680


	//   ....[3]....
        /*00ac*/ 	.word	0x000007e0


	//   ....[4]....
        /*00b0*/ 	.word	0x000008e0


	//   ....[5]....
        /*00b4*/ 	.word	0x00000a50


	//   ....[6]....
        /*00b8*/ 	.word	0x00000bf0


	//   ....[7]....
        /*00bc*/ 	.word	0x00001cb0


	//   ....[8]....
        /*00c0*/ 	.word	0x00002bb0


	//   ....[9]....
        /*00c4*/ 	.word	0x00002dc0


	//   ....[10]....
        /*00c8*/ 	.word	0x00002df0


	//   ....[11]....
        /*00cc*/ 	.word	0x00003800


	//   ....[12]....
        /*00d0*/ 	.word	0x00003a30


	//----- nvinfo : EIATTR_VRC_CTA_INIT_COUNT
	.align		4
.L_43:
        /*00d4*/ 	.byte	0x02, 0x4a
        /*00d6*/ 	.byte	0x80
	.zero		1


	//----- nvinfo : EIATTR_SYSCALL_OFFSETS
	.align		4
        /*00d8*/ 	.byte	0x04, 0x46
        /*00da*/ 	.short	(.L_45 - .L_44)


	//   ....[0]....
.L_44:
        /*00dc*/ 	.word	0x00005090


	//   ....[1]....
        /*00e0*/ 	.word	0x000051d0


	//   ....[2]....
        /*00e4*/ 	.word	0x00005a30


	//   ....[3]....
        /*00e8*/ 	.word	0x00007030


	//----- nvinfo : EIATTR_MBARRIER_INSTR_OFFSETS
	.align		4
.L_45:
        /*00ec*/ 	.byte	0x04, 0x39
        /*00ee*/ 	.short	(.L_47 - .L_46)


	//   ....[0]....
.L_46:
        /*00f0*/ 	.word	0x000005b0
        /*00f4*/ 	.word	0x000000ff
        /*00f8*/ 	.word	0x00000000
        /*00fc*/ 	.short	0x0100
        /*00fe*/ 	.byte	0x05
	.zero		1


	//   ....[1]....
        /*0100*/ 	.word	0x000005c0
        /*0104*/ 	.word	0x000000ff
        /*0108*/ 	.word	0x00000030
        /*010c*/ 	.short	0x0100
        /*010e*/ 	.byte	0x05
	.zero		1


	//   ....[2]....
        /*0110*/ 	.word	0x000005d0
        /*0114*/ 	.word	0x000000ff
        /*0118*/ 	.word	0x00000008
        /*011c*/ 	.short	0x0100
        /*011e*/ 	.byte	0x05
	.zero		1


	//   ....[3]....
        /*0120*/ 	.word	0x000005e0
        /*0124*/ 	.word	0x000000ff
        /*0128*/ 	.word	0x00000038
        /*012c*/ 	.short	0x0100
        /*012e*/ 	.byte	0x05
	.zero		1


	//   ....[4]....
        /*0130*/ 	.word	0x000005f0
        /*0134*/ 	.word	0x000000ff
        /*0138*/ 	.word	0x00000010
        /*013c*/ 	.short	0x0100
        /*013e*/ 	.byte	0x05
	.zero		1


	//   ....[5]....
        /*0140*/ 	.word	0x00000600
        /*0144*/ 	.word	0x000000ff
        /*0148*/ 	.word	0x00000040
        /*014c*/ 	.short	0x0100
        /*014e*/ 	.byte	0x05
	.zero		1


	//   ....[6]....
        /*0150*/ 	.word	0x00000610
        /*0154*/ 	.word	0x000000ff
        /*0158*/ 	.word	0x00000018
        /*015c*/ 	.short	0x0100
        /*015e*/ 	.byte	0x05
	.zero		1


	//   ....[7]....
        /*0160*/ 	.word	0x00000620
        /*0164*/ 	.word	0x000000ff
        /*0168*/ 	.word	0x00000048
        /*016c*/ 	.short	0x0100
        /*016e*/ 	.byte	0x05
	.zero		1


	//   ....[8]....
        /*0170*/ 	.word	0x00000630
        /*0174*/ 	.word	0x000000ff
        /*0178*/ 	.word	0x00000020
        /*017c*/ 	.short	0x0100
        /*017e*/ 	.byte	0x05
	.zero		1


	//   ....[9]....
        /*0180*/ 	.word	0x00000640
        /*0184*/ 	.word	0x000000ff
        /*0188*/ 	.word	0x00000050
        /*018c*/ 	.short	0x0100
        /*018e*/ 	.byte	0x05
	.zero		1


	//   ....[10]....
        /*0190*/ 	.word	0x00000650
        /*0194*/ 	.word	0x000000ff
        /*0198*/ 	.word	0x00000028
        /*019c*/ 	.short	0x0100
        /*019e*/ 	.byte	0x05
	.zero		1


	//   ....[11]....
        /*01a0*/ 	.word	0x00000660
        /*01a4*/ 	.word	0x000000ff
        /*01a8*/ 	.word	0x00000058
        /*01ac*/ 	.short	0x0100
        /*01ae*/ 	.byte	0x05
	.zero		1


	//   ....[12]....
        /*01b0*/ 	.word	0x00000790
        /*01b4*/ 	.word	0x000000ff
        /*01b8*/ 	.word	0x00000060
        /*01bc*/ 	.short	0x0100
        /*01be*/ 	.byte	0x07
	.zero		1


	//   ....[13]....
        /*01c0*/ 	.word	0x000007a0
        /*01c4*/ 	.word	0x000000ff
        /*01c8*/ 	.word	0x00000070
        /*01cc*/ 	.short	0x0100
        /*01ce*/ 	.byte	0x07
	.zero		1


	//   ....[14]....
        /*01d0*/ 	.word	0x000007b0
        /*01d4*/ 	.word	0x000000ff
        /*01d8*/ 	.word	0x00000068
        /*01dc*/ 	.short	0x0100
        /*01de*/ 	.byte	0x07
	.zero		1


	//   ....[15]....
        /*01e0*/ 	.word	0x000007c0
        /*01e4*/ 	.word	0x000000ff
        /*01e8*/ 	.word	0x00000078
        /*01ec*/ 	.short	0x0100
        /*01ee*/ 	.byte	0x07
	.zero		1


	//   ....[16]....
        /*01f0*/ 	.word	0x000008b0
        /*01f4*/ 	.word	0x000000ff
        /*01f8*/ 	.word	0x00000080
        /*01fc*/ 	.short	0x0100
        /*01fe*/ 	.byte	0x05
	.zero		1


	//   ....[17]....
        /*0200*/ 	.word	0x000008c0
        /*0204*/ 	.word	0x000000ff
        /*0208*/ 	.word	0x00000088
        /*020c*/ 	.short	0x0100
        /*020e*/ 	.byte	0x05
	.zero		1


	//   ....[18]....
        /*0210*/ 	.word	0x00000a00
        /*0214*/ 	.word	0x000000ff
        /*0218*/ 	.word	0x00000090
        /*021c*/ 	.short	0x0100
        /*021e*/ 	.byte	0x05
	.zero		1


	//   ....[19]....
        /*0220*/ 	.word	0x00000a10
        /*0224*/ 	.word	0x000000ff
        /*0228*/ 	.word	0x000000a0
        /*022c*/ 	.short	0x0100
        /*022e*/ 	.byte	0x05
	.zero		1


	//   ....[20]....
        /*0230*/ 	.word	0x00000a20
        /*0234*/ 	.word	0x000000ff
        /*0238*/ 	.word	0x00000098
        /*023c*/ 	.short	0x0100
        /*023e*/ 	.byte	0x05
	.zero		1


	//   ....[21]....
        /*0240*/ 	.word	0x00000a30
        /*0244*/ 	.word	0x000000ff
        /*0248*/ 	.word	0x000000a8
        /*024c*/ 	.short	0x0100
        /*024e*/ 	.byte	0x05
	.zero		1


	//   ....[22]....
        /*0250*/ 	.word	0x00000b60
        /*0254*/ 	.word	0x000000ff
        /*0258*/ 	.word	0x000000b0
        /*025c*/ 	.short	0x0100
        /*025e*/ 	.byte	0x07
	.zero		1


	//   ....[23]....
        /*0260*/ 	.word	0x00000b70
        /*0264*/ 	.word	0x000000ff
        /*0268*/ 	.word	0x000000d0
        /*026c*/ 	.short	0x0100
        /*026e*/ 	.byte	0x07
	.zero		1


	//   ....[24]....
        /*0270*/ 	.word	0x00000b80
        /*0274*/ 	.word	0x000000ff
        /*0278*/ 	.word	0x000000b8
        /*027c*/ 	.short	0x0100
        /*027e*/ 	.byte	0x07
	.zero		1


	//   ....[25]....
        /*0280*/ 	.word	0x00000b90
        /*0284*/ 	.word	0x000000ff
        /*0288*/ 	.word	0x000000d8
        /*028c*/ 	.short	0x0100
        /*028e*/ 	.byte	0x07
	.zero		1


	//   ....[26]....
        /*0290*/ 	.word	0x00000ba0
        /*0294*/ 	.word	0x000000ff
        /*0298*/ 	.word	0x000000c0
        /*029c*/ 	.short	0x0100
        /*029e*/ 	.byte	0x07
	.zero		1


	//   ....[27]....
        /*02a0*/ 	.word	0x00000bb0
        /*02a4*/ 	.word	0x000000ff
        /*02a8*/ 	.word	0x000000e0
        /*02ac*/ 	.short	0x0100
        /*02ae*/ 	.byte	0x07
	.zero		1


	//   ....[28]....
        /*02b0*/ 	.word	0x00000bc0
        /*02b4*/ 	.word	0x000000ff
        /*02b8*/ 	.word	0x000000c8
        /*02bc*/ 	.short	0x0100
        /*02be*/ 	.byte	0x07
	.zero		1


	//   ....[29]....
        /*02c0*/ 	.word	0x00000bd0
        /*02c4*/ 	.word	0x000000ff
        /*02c8*/ 	.word	0x000000e8
        /*02cc*/ 	.short	0x0100
        /*02ce*/ 	.byte	0x07
	.zero		1


	//   ....[30]....
        /*02d0*/ 	.word	0x00000cc0
        /*02d4*/ 	.word	0x000000ff
        /*02d8*/ 	.word	0x000000f0
        /*02dc*/ 	.short	0x0100
        /*02de*/ 	.byte	0x05
	.zero		1


	//   ....[31]....
        /*02e0*/ 	.word	0x00000cd0
        /*02e4*/ 	.word	0x000000ff
        /*02e8*/ 	.word	0x00000100
        /*02ec*/ 	.short	0x0100
        /*02ee*/ 	.byte	0x05
	.zero		1


	//   ....[32]....
        /*02f0*/ 	.word	0x00000ce0
        /*02f4*/ 	.word	0x000000ff
        /*02f8*/ 	.word	0x000000f8
        /*02fc*/ 	.short	0x0100
        /*02fe*/ 	.byte	0x05
	.zero		1


	//   ....[33]....
        /*0300*/ 	.word	0x00000cf0
        /*0304*/ 	.word	0x000000ff
        /*0308*/ 	.word	0x00000108
        /*030c*/ 	.short	0x0100
        /*030e*/ 	.byte	0x05
	.zero		1


	//   ....[34]....
        /*0310*/ 	.word	0x000015d0
        /*0314*/ 	.word	0x00000003
        /*0318*/ 	.word	0x00000100
        /*031c*/ 	.short	0x010a
        /*031e*/ 	.byte	0xff
	.zero		1


	//   ....[35]....
        /*0320*/ 	.word	0x00001600
        /*0324*/ 	.word	0x00000003
        /*0328*/ 	.word	0x000000f0
        /*032c*/ 	.short	0x0101
        /*032e*/ 	.byte	0xff
	.zero		1


	//   ....[36]....
        /*0330*/ 	.word	0x000016d0
        /*0334*/ 	.word	0x000000ff
        /*0338*/ 	.word	0x00000030
        /*033c*/ 	.short	0x010a
        /*033e*/ 	.byte	0x08
	.zero		1


	//   ....[37]....
        /*0340*/ 	.word	0x00001770
        /*0344*/ 	.word	0x000000ff
        /*0348*/ 	.word	0x00000030
        /*034c*/ 	.short	0x010a
        /*034e*/ 	.byte	0x21
	.zero		1


	//   ....[38]....
        /*0350*/ 	.word	0x000018d0
        /*0354*/ 	.word	0x000000ff
        /*0358*/ 	.word	0x00000030
        /*035c*/ 	.short	0x010a
        /*035e*/ 	.byte	0x08
	.zero		1


	//   ....[39]....
        /*0360*/ 	.word	0x000019c0
        /*0364*/ 	.word	0x000000ff
        /*0368*/ 	.word	0x00000088
        /*036c*/ 	.short	0x0101
        /*036e*/ 	.byte	0x04
	.zero		1


	//   ....[40]....
        /*0370*/ 	.word	0x000019e0
        /*0374*/ 	.word	0x000000ff
        /*0378*/ 	.word	0x00000030
        /*037c*/ 	.short	0x010a
        /*037e*/ 	.byte	0x08
	.zero		1


	//   ....[41]....
        /*0380*/ 	.word	0x00001a60
        /*0384*/ 	.word	0x000000ff
        /*0388*/ 	.word	0x00000030
        /*038c*/ 	.short	0x010a
        /*038e*/ 	.byte	0x11
	.zero		1


	//   ....[42]....
        /*0390*/ 	.word	0x00001bc0
        /*0394*/ 	.word	0x000000ff
        /*0398*/ 	.word	0x00000030
        /*039c*/ 	.short	0x010a
        /*039e*/ 	.byte	0x08
	.zero		1


	//   ....[43]....
        /*03a0*/ 	.word	0x00001ce0
        /*03a4*/ 	.word	0x00000002
        /*03a8*/ 	.word	0x00000090
        /*03ac*/ 	.short	0x010a
        /*03ae*/ 	.byte	0xff
	.zero		1


	//   ....[44]....
        /*03b0*/ 	.word	0x00001da0
        /*03b4*/ 	.word	0x00000002
        /*03b8*/ 	.word	0x00000000
        /*03bc*/ 	.short	0x0101
        /*03be*/ 	.byte	0xff
	.zero		1


	//   ....[45]....
        /*03c0*/ 	.word	0x00002300
        /*03c4*/ 	.word	0x000000ff
        /*03c8*/ 	.word	0x00000000
        /*03cc*/ 	.short	0x010a
        /*03ce*/ 	.byte	0x05
	.zero		1


	//   ....[46]....
        /*03d0*/ 	.word	0x00002390
        /*03d4*/ 	.word	0x000000ff
        /*03d8*/ 	.word	0x00000000
        /*03dc*/ 	.short	0x010a
        /*03de*/ 	.byte	0x05
	.zero		1


	//   ....[47]....
        /*03e0*/ 	.word	0x00002420
        /*03e4*/ 	.word	0x000000ff
        /*03e8*/ 	.word	0x00000000
        /*03ec*/ 	.short	0x010a
        /*03ee*/ 	.byte	0x05
	.zero		1


	//   ....[48]....
        /*03f0*/ 	.word	0x000024b0
        /*03f4*/ 	.word	0x000000ff
        /*03f8*/ 	.word	0x00000000
        /*03fc*/ 	.short	0x010a
        /*03fe*/ 	.byte	0x05
	.zero		1


	//   ....[49]....
        /*0400*/ 	.word	0x00002540
        /*0404*/ 	.word	0x000000ff
        /*0408*/ 	.word	0x00000000
        /*040c*/ 	.short	0x010a
        /*040e*/ 	.byte	0x05
	.zero		1


	//   ....[50]....
        /*0410*/ 	.word	0x000025e0
        /*0414*/ 	.word	0x00000000
        /*0418*/ 	.word	0x00000000
        /*041c*/ 	.short	0x010a
        /*041e*/ 	.byte	0xff
	.zero		1


	//   ....[51]....
        /*0420*/ 	.word	0x00002700
        /*0424*/ 	.word	0x00000000
        /*0428*/ 	.word	0x000000f0
        /*042c*/ 	.short	0x010a
        /*042e*/ 	.byte	0xff
	.zero		1


	//   ....[52]....
        /*0430*/ 	.word	0x00002760
        /*0434*/ 	.word	0x00000004
        /*0438*/ 	.word	0x00000000
        /*043c*/ 	.short	0x0101
        /*043e*/ 	.byte	0xff
	.zero		1


	//   ....[53]....
        /*0440*/ 	.word	0x00002780
        /*0444*/ 	.word	0x000000ff
        /*0448*/ 	.word	0x000000a0
        /*044c*/ 	.short	0x010a
        /*044e*/ 	.byte	0x05
	.zero		1


	//   ....[54]....
        /*0450*/ 	.word	0x000028a0
        /*0454*/ 	.word	0x00000000
        /*0458*/ 	.word	0x00000090
        /*045c*/ 	.short	0x010a
        /*045e*/ 	.byte	0xff
	.zero		1


	//   ....[55]....
        /*0460*/ 	.word	0x000029b0
        /*0464*/ 	.word	0x00000000
        /*0468*/ 	.word	0x00000000
        /*046c*/ 	.short	0x0101
        /*046e*/ 	.byte	0xff
	.zero		1


	//   ....[56]....
        /*0470*/ 	.word	0x00002a40
        /*0474*/ 	.word	0x000000ff
        /*0478*/ 	.word	0x000000a0
        /*047c*/ 	.short	0x0106
        /*047e*/ 	.byte	0x05
	.zero		1


	//   ....[57]....
        /*0480*/ 	.word	0x00002a60
        /*0484*/ 	.word	0x000000ff
        /*0488*/ 	.word	0x000000a0
        /*048c*/ 	.short	0x010a
        /*048e*/ 	.byte	0x05
	.zero		1


	//   ....[58]....
        /*0490*/ 	.word	0x00002af0
        /*0494*/ 	.word	0x000000ff
        /*0498*/ 	.word	0x000000a0
        /*049c*/ 	.short	0x0106
        /*049e*/ 	.byte	0x04
	.zero		1


	//   ....[59]....
        /*04a0*/ 	.word	0x00002b30
        /*04a4*/ 	.word	0x00000000
        /*04a8*/ 	.word	0x000000a0
        /*04ac*/ 	.short	0x010a
        /*04ae*/ 	.byte	0xff
	.zero		1


	//   ....[60]....
        /*04b0*/ 	.word	0x00003050
        /*04b4*/ 	.word	0x00000000
        /*04b8*/ 	.word	0x00000090
        /*04bc*/ 	.short	0x010a
        /*04be*/ 	.byte	0xff
	.zero		1


	//   ....[61]....
        /*04c0*/ 	.word	0x00003160
        /*04c4*/ 	.word	0x00000003
        /*04c8*/ 	.word	0x00000000
        /*04cc*/ 	.short	0x0101
        /*04ce*/ 	.byte	0xff
	.zero		1


	//   ....[62]....
        /*04d0*/ 	.word	0x00003170
        /*04d4*/ 	.word	0x000000ff
        /*04d8*/ 	.word	0x00000000
        /*04dc*/ 	.short	0x010a
        /*04de*/ 	.byte	0x06
	.zero		1


	//   ....[63]....
        /*04e0*/ 	.word	0x00003190
        /*04e4*/ 	.word	0x000000ff
        /*04e8*/ 	.word	0x000000d0
        /*04ec*/ 	.short	0x010a
        /*04ee*/ 	.byte	0x07
	.zero		1


	//   ....[64]....
        /*04f0*/ 	.word	0x00003260
        /*04f4*/ 	.word	0x000000ff
        /*04f8*/ 	.word	0x00000000
        /*04fc*/ 	.short	0x010a
        /*04fe*/ 	.byte	0x06
	.zero		1


	//   ....[65]....
        /*0500*/ 	.word	0x00003390
        /*0504*/ 	.word	0x000000ff
        /*0508*/ 	.word	0x00000000
        /*050c*/ 	.short	0x010a
        /*050e*/ 	.byte	0x1a
	.zero		1


	//   ....[66]....
        /*0510*/ 	.word	0x00003630
        /*0514*/ 	.word	0x000000ff
        /*0518*/ 	.word	0x00000000
        /*051c*/ 	.short	0x010a
        /*051e*/ 	.byte	0x06
	.zero		1


	//   ....[67]....
        /*0520*/ 	.word	0x000036c0
        /*0524*/ 	.word	0x000000ff
        /*0528*/ 	.word	0x00000000
        /*052c*/ 	.short	0x010a
        /*052e*/ 	.byte	0x06
	.zero		1


	//   ....[68]....
        /*0530*/ 	.word	0x00003750
        /*0534*/ 	.word	0x000000ff
        /*0538*/ 	.word	0x00000000
        /*053c*/ 	.short	0x010a
        /*053e*/ 	.byte	0x06
	.zero		1


	//   ....[69]....
        /*0540*/ 	.word	0x000037e0
        /*0544*/ 	.word	0x000000ff
        /*0548*/ 	.word	0x00000000
        /*054c*/ 	.short	0x010a
        /*054e*/ 	.byte	0x07
	.zero		1


	//   ....[70]....
        /*0550*/ 	.word	0x00003c40
        /*0554*/ 	.word	0x00000000
        /*0558*/ 	.word	0x00000090
        /*055c*/ 	.short	0x010a
        /*055e*/ 	.byte	0xff
	.zero		1


	//   ....[71]....
        /*0560*/ 	.word	0x00003d00
        /*0564*/ 	.word	0x00000000
        /*0568*/ 	.word	0x00000000
        /*056c*/ 	.short	0x0101
        /*056e*/ 	.byte	0xff
	.zero		1


	//   ....[72]....
        /*0570*/ 	.word	0x00004020
        /*0574*/ 	.word	0x000000ff
        /*0578*/ 	.word	0x00000088
        /*057c*/ 	.short	0x010a
        /*057e*/ 	.byte	0x07
	.zero		1


	//   ....[73]....
        /*0580*/ 	.word	0x00004210
        /*0584*/ 	.word	0x000000ff
        /*0588*/ 	.word	0x00000070
        /*058c*/ 	.short	0x010a
        /*058e*/ 	.byte	0x07
	.zero		1


	//   ....[74]....
        /*0590*/ 	.word	0x000043e0
        /*0594*/ 	.word	0x000000ff
        /*0598*/ 	.word	0x00000060
        /*059c*/ 	.short	0x010b
        /*059e*/ 	.byte	0x07
	.zero		1


	//   ....[75]....
        /*05a0*/ 	.word	0x00004450
        /*05a4*/ 	.word	0x000000ff
        /*05a8*/ 	.word	0x00000000
        /*05ac*/ 	.short	0x0101
        /*05ae*/ 	.byte	0x08
	.zero		1


	//   ....[76]....
        /*05b0*/ 	.word	0x00004480
        /*05b4*/ 	.word	0x000000ff
        /*05b8*/ 	.word	0x00000078
        /*05bc*/ 	.short	0x010a
        /*05be*/ 	.byte	0x07
	.zero		1


	//   ....[77]....
        /*05c0*/ 	.word	0x00004690
        /*05c4*/ 	.word	0x000000ff
        /*05c8*/ 	.word	0x00000068
        /*05cc*/ 	.short	0x010b
        /*05ce*/ 	.byte	0x07
	.zero		1


	//   ....[78]....
        /*05d0*/ 	.word	0x000046b0
        /*05d4*/ 	.word	0x000000ff
        /*05d8*/ 	.word	0x00000000
        /*05dc*/ 	.short	0x0101
        /*05de*/ 	.byte	0x0d
	.zero		1


	//   ....[79]....
        /*05e0*/ 	.word	0x000046e0
        /*05e4*/ 	.word	0x000000ff
        /*05e8*/ 	.word	0x00000070
        /*05ec*/ 	.short	0x010a
        /*05ee*/ 	.byte	0x07
	.zero		1


	//   ....[80]....
        /*05f0*/ 	.word	0x00004720
        /*05f4*/ 	.word	0x00000000
        /*05f8*/ 	.word	0x00000078
        /*05fc*/ 	.short	0x010a
        /*05fe*/ 	.byte	0xff
	.zero		1


	//   ....[81]....
        /*0600*/ 	.word	0x00004a60
        /*0604*/ 	.word	0x00000000
        /*0608*/ 	.word	0x00000090
        /*060c*/ 	.short	0x010a
        /*060e*/ 	.byte	0xff
	.zero		1


	//   ....[82]....
        /*0610*/ 	.word	0x00004b70
        /*0614*/ 	.word	0x00000000
        /*0618*/ 	.word	0x00000000
        /*061c*/ 	.short	0x0101
        /*061e*/ 	.byte	0xff
	.zero		1


	//   ....[83]....
        /*0620*/ 	.word	0x000055d0
        /*0624*/ 	.word	0x00000003
        /*0628*/ 	.word	0x00000060
        /*062c*/ 	.short	0x010a
        /*062e*/ 	.byte	0xff
	.zero		1


	//   ....[84]....
        /*0630*/ 	.word	0x00005610
        /*0634*/ 	.word	0x00000074
        /*0638*/ 	.word	0x000000b0
        /*063c*/ 	.short	0x010a
        /*063e*/ 	.byte	0xff
	.zero		1


	//   ....[85]....
        /*0640*/ 	.word	0x00005750
        /*0644*/ 	.word	0x00000003
        /*0648*/ 	.word	0x00000060
        /*064c*/ 	.short	0x010a
        /*064e*/ 	.byte	0xff
	.zero		1


	//   ....[86]....
        /*0650*/ 	.word	0x00005890
        /*0654*/ 	.word	0x00000000
        /*0658*/ 	.word	0x00000000
        /*065c*/ 	.short	0x0101
        /*065e*/ 	.byte	0xff
	.zero		1


	//   ....[87]....
        /*0660*/ 	.word	0x00005910
        /*0664*/ 	.word	0x00000074
        /*0668*/ 	.word	0x000000b0
        /*066c*/ 	.short	0x010a
        /*066e*/ 	.byte	0xff
	.zero		1


	//   ....[88]....
        /*0670*/ 	.word	0x00006ca0
        /*0674*/ 	.word	0x0000007d
        /*0678*/ 	.word	0x00000060
        /*067c*/ 	.short	0x010a
        /*067e*/ 	.byte	0xff
	.zero		1


	//   ....[89]....
        /*0680*/ 	.word	0x00006d70
        /*0684*/ 	.word	0x0000007d
        /*0688*/ 	.word	0x00000060
        /*068c*/ 	.short	0x010a
        /*068e*/ 	.byte	0xff
	.zero		1


	//   ....[90]....
        /*0690*/ 	.word	0x00006eb0
        /*0694*/ 	.word	0x00000000
        /*0698*/ 	.word	0x00000000
        /*069c*/ 	.short	0x0101
        /*069e*/ 	.byte	0xff
	.zero		1


	//   ....[91]....
        /*06a0*/ 	.word	0x000072f0
        /*06a4*/ 	.word	0x000000ff
        /*06a8*/ 	.word	0x00000000
        /*06ac*/ 	.short	0x0101
        /*06ae*/ 	.byte	0x05
	.zero		1


	//   ....[92]....
        /*06b0*/ 	.word	0x00008430
        /*06b4*/ 	.word	0x00000003
        /*06b8*/ 	.word	0x00000100
        /*06bc*/ 	.short	0x010a
        /*06be*/ 	.byte	0xff
	.zero		1


	//   ....[93]....
        /*06c0*/ 	.word	0x00008490
        /*06c4*/ 	.word	0x00000002
        /*06c8*/ 	.word	0x00000030
        /*06cc*/ 	.short	0x010a
        /*06ce*/ 	.byte	0xff
	.zero		1


	//   ....[94]....
        /*06d0*/ 	.word	0x000084f0
        /*06d4*/ 	.word	0x00000002
        /*06d8*/ 	.word	0x00000030
        /*06dc*/ 	.short	0x010a
        /*06de*/ 	.byte	0xff
	.zero		1


	//   ....[95]....
        /*06e0*/ 	.word	0x00008540
        /*06e4*/ 	.word	0x00000002
        /*06e8*/ 	.word	0x00000090
        /*06ec*/ 	.short	0x010a
        /*06ee*/ 	.byte	0xff
	.zero		1


	//   ....[96]....
        /*06f0*/ 	.word	0x000085a0
        /*06f4*/ 	.word	0x00000000
        /*06f8*/ 	.word	0x00000000
        /*06fc*/ 	.short	0x010a
        /*06fe*/ 	.byte	0xff
	.zero		1


	//   ....[97]....
        /*0700*/ 	.word	0x00008600
        /*0704*/ 	.word	0x00000000
        /*0708*/ 	.word	0x00000000
        /*070c*/ 	.short	0x010a
        /*070e*/ 	.byte	0xff
	.zero		1


	//   ....[98]....
        /*0710*/ 	.word	0x00008660
        /*0714*/ 	.word	0x00000000
        /*0718*/ 	.word	0x00000000
        /*071c*/ 	.short	0x010a
        /*071e*/ 	.byte	0xff
	.zero		1


	//   ....[99]....
        /*0720*/ 	.word	0x000086c0
        /*0724*/ 	.word	0x00000000
        /*0728*/ 	.word	0x00000000
        /*072c*/ 	.short	0x010a
        /*072e*/ 	.byte	0xff
	.zero		1


	//   ....[100]....
        /*0730*/ 	.word	0x00008720
        /*0734*/ 	.word	0x00000000
        /*0738*/ 	.word	0x00000000
        /*073c*/ 	.short	0x010a
        /*073e*/ 	.byte	0xff
	.zero		1


	//   ....[101]....
        /*0740*/ 	.word	0x00008770
        /*0744*/ 	.word	0x00000000
        /*0748*/ 	.word	0x000000f0
        /*074c*/ 	.short	0x010a
        /*074e*/ 	.byte	0xff
	.zero		1


	//   ....[102]....
        /*0750*/ 	.word	0x000087d0
        /*0754*/ 	.word	0x00000000
        /*0758*/ 	.word	0x000000a0
        /*075c*/ 	.short	0x010a
        /*075e*/ 	.byte	0xff
	.zero		1


	//   ....[103]....
        /*0760*/ 	.word	0x00008820
        /*0764*/ 	.word	0x00000000
        /*0768*/ 	.word	0x00000090
        /*076c*/ 	.short	0x010a
        /*076e*/ 	.byte	0xff
	.zero		1


	//   ....[104]....
        /*0770*/ 	.word	0x00008880
        /*0774*/ 	.word	0x00000000
        /*0778*/ 	.word	0x000000a0
        /*077c*/ 	.short	0x010a
        /*077e*/ 	.byte	0xff
	.zero		1


	//   ....[105]....
        /*0780*/ 	.word	0x000088d0
        /*0784*/ 	.word	0x00000000
        /*0788*/ 	.word	0x00000090
        /*078c*/ 	.short	0x010a
        /*078e*/ 	.byte	0xff
	.zero		1


	//   ....[106]....
        /*0790*/ 	.word	0x00008930
        /*0794*/ 	.word	0x00000003
        /*0798*/ 	.word	0x000000d0
        /*079c*/ 	.short	0x010a
        /*079e*/ 	.byte	0xff
	.zero		1


	//   ....[107]....
        /*07a0*/ 	.word	0x00008990
        /*07a4*/ 	.word	0x00000000
        /*07a8*/ 	.word	0x00000000
        /*07ac*/ 	.short	0x010a
        /*07ae*/ 	.byte	0xff
	.zero		1


	//   ....[108]....
        /*07b0*/ 	.word	0x000089f0
        /*07b4*/ 	.word	0x00000000
        /*07b8*/ 	.word	0x00000000
        /*07bc*/ 	.short	0x010a
        /*07be*/ 	.byte	0xff
	.zero		1


	//   ....[109]....
        /*07c0*/ 	.word	0x00008a50
        /*07c4*/ 	.word	0x00000000
        /*07c8*/ 	.word	0x00000000
        /*07cc*/ 	.short	0x010a
        /*07ce*/ 	.byte	0xff
	.zero		1


	//   ....[110]....
        /*07d0*/ 	.word	0x00008ab0
        /*07d4*/ 	.word	0x00000000
        /*07d8*/ 	.word	0x00000000
        /*07dc*/ 	.short	0x010a
        /*07de*/ 	.byte	0xff
	.zero		1


	//   ....[111]....
        /*07e0*/ 	.word	0x00008b10
        /*07e4*/ 	.word	0x00000000
        /*07e8*/ 	.word	0x00000000
        /*07ec*/ 	.short	0x010a
        /*07ee*/ 	.byte	0xff
	.zero		1


	//   ....[112]....
        /*07f0*/ 	.word	0x00008b60
        /*07f4*/ 	.word	0x00000000
        /*07f8*/ 	.word	0x00000090
        /*07fc*/ 	.short	0x010a
        /*07fe*/ 	.byte	0xff
	.zero		1


	//   ....[113]....
        /*0800*/ 	.word	0x00008bc0
        /*0804*/ 	.word	0x00000000
        /*0808*/ 	.word	0x00000088
        /*080c*/ 	.short	0x010a
        /*080e*/ 	.byte	0xff
	.zero		1


	//   ....[114]....
        /*0810*/ 	.word	0x00008c20
        /*0814*/ 	.word	0x00000003
        /*0818*/ 	.word	0x00000070
        /*081c*/ 	.short	0x010a
        /*081e*/ 	.byte	0xff
	.zero		1


	//   ....[115]....
        /*0820*/ 	.word	0x00008c80
        /*0824*/ 	.word	0x00000003
        /*0828*/ 	.word	0x00000078
        /*082c*/ 	.short	0x010a
        /*082e*/ 	.byte	0xff
	.zero		1


	//   ....[116]....
        /*0830*/ 	.word	0x00008ce0
        /*0834*/ 	.word	0x00000000
        /*0838*/ 	.word	0x00000070
        /*083c*/ 	.short	0x010a
        /*083e*/ 	.byte	0xff
	.zero		1


	//   ....[117]....
        /*0840*/ 	.word	0x00008d30
        /*0844*/ 	.word	0x00000000
        /*0848*/ 	.word	0x00000090
        /*084c*/ 	.short	0x010a
        /*084e*/ 	.byte	0xff
	.zero		1


	//   ....[118]....
        /*0850*/ 	.word	0x00008d80
        /*0854*/ 	.word	0x00000003
        /*0858*/ 	.word	0x00000060
        /*085c*/ 	.short	0x010a
        /*085e*/ 	.byte	0xff
	.zero		1


	//   ....[119]....
        /*0860*/ 	.word	0x00008dd0
        /*0864*/ 	.word	0x00000074
        /*0868*/ 	.word	0x000000b0
        /*086c*/ 	.short	0x010a
        /*086e*/ 	.byte	0xff
	.zero		1


	//   ....[120]....
        /*0870*/ 	.word	0x00008e20
        /*0874*/ 	.word	0x0000007d
        /*0878*/ 	.word	0x00000060
        /*087c*/ 	.short	0x010a
        /*087e*/ 	.byte	0xff
	.zero		1


	//----- nvinfo : EIATTR_NUM_MBARRIERS
	.align		4
.L_47:
        /*0880*/ 	.byte	0x03, 0x38
        /*0882*/ 	.short	0x0022


	//----- nvinfo : EIATTR_EXIT_INSTR_OFFSETS
	.align		4
        /*0884*/ 	.byte	0x04, 0x1c
        /*0886*/ 	.short	(.L_49 - .L_48)


	//   ....[0]....
.L_48:
        /*0888*/ 	.word	0x00002610


	//   ....[1]....
        /*088c*/ 	.word	0x00002b00


	//   ....[2]....
        /*0890*/ 	.word	0x00002b60


	//   ....[3]....
        /*0894*/ 	.word	0x00003a40


	//   ....[4]....
        /*0898*/ 	.word	0x00004750


	//   ....[5]....
        /*089c*/ 	.word	0x00004790


	//   ....[6]....
        /*08a0*/ 	.word	0x00008420


	//----- nvinfo : EIATTR_MAX_THREADS
	.align		4
.L_49:
        /*08a4*/ 	.byte	0x04, 0x05
        /*08a6*/ 	.short	(.L_51 - .L_50)
.L_50:
        /*08a8*/ 	.word	0x00000100
        /*08ac*/ 	.word	0x00000001
        /*08b0*/ 	.word	0x00000001


	//----- nvinfo : EIATTR_CRS_STACK_SIZE
	.align		4
.L_51:
        /*08b4*/ 	.byte	0x04, 0x1e
        /*08b6*/ 	.short	(.L_53 - .L_52)
.L_52:
        /*08b8*/ 	.word	0x00000000


	//----- nvinfo : EIATTR_CBANK_PARAM_SIZE
	.align		4
.L_53:
        /*08bc*/ 	.byte	0x03, 0x19
        /*08be*/ 	.short	0x0800


	//----- nvinfo : EIATTR_PARAM_CBANK
	.align		4
        /*08c0*/ 	.byte	0x04, 0x0a
        /*08c2*/ 	.short	(.L_55 - .L_54)
	.align		4
.L_54:
        /*08c4*/ 	.word	index@(.nv.constant0._ZN7cutlass13device_kernelINS_4gemm6kernel13GemmUniversalIN4cute5tupleIJiiiiEEENS1_10collective13CollectiveMmaINS1_35MainloopSm100TmaUmmaWarpSpecializedILi6ELi2ELi4ENS5_IJNS4_1CILi1EEESB_SB_EEEEENS5_IJNSA_ILi128EEESE_SE_EEEaNS5_IJSB_llEEEaSG_NS4_8TiledMMAINS4_8MMA_AtomIJNS4_15SM100_MMA_S8_SSIaaiLi128ELi128ELNS4_4UMMA5MajorE1ELSL_1ELNSK_8SaturateE0EEEEEENS4_6LayoutISC_NS5_IJNSA_ILi0EEESQ_SQ_EEEEENS5_IJNS4_10UnderscoreEST_ST_EEEEENS4_13SM90_TMA_LOADENS4_14ComposedLayoutINS4_7SwizzleILi3ELi4ELi3EEENS4_18smem_ptr_flag_bitsILi8EEENSP_INS5_IJSE_NSA_ILi8EEEEEENS5_IJSB_SE_EEEEEEEvNS4_8identityESW_S16_vS17_EENS_8epilogue10collective18CollectiveEpilogueINS19_23Sm100TmaWarpSpecializedILi2ELi2ELi64ELb0ELb0EEEJSF_NS5_IJNSP_ISE_SB_EENSP_INSA_ILi64EEESB_EEEEEaNS5_IJlSB_lEEEaS1I_NS19_6fusion15FusionCallbacksIS1D_NS1J_17LinearCombinationIaiaiLNS_15FloatRoundStyleE2EEESF_S1H_JEEENS4_5SM1004TMEM4LOAD26SM100_TMEM_LOAD_32dp32b64xESW_NSX_INSY_ILi2ELi4ELi3EEES11_NSP_INS5_IJS12_S1F_EEENS5_IJS1F_SB_EEEEEEENS4_39AutoVectorizingCopyWithAssumedAlignmentILi128EEENS4_14SM90_TMA_STOREES1X_S1Z_S1Z_EEEvvEEEEvNT_6ParamsE)
        /*08c8*/ 	.short	0x0380
        /*08ca*/ 	.short	0x0800


	//----- nvinfo : EIATTR_SW_WAR
	.align		4
.L_55:
        /*08cc*/ 	.byte	0x04, 0x36
        /*08ce*/ 	.short	(.L_57 - .L_56)
.L_56:
        /*08d0*/ 	.word	0x00000008
.L_57:


//--------------------- .nv.callgraph             --------------------------
	.section	.nv.callgraph,"",@"SHT_CUDA_CALLGRAPH"
	.align	4
	.sectionentsize	8
	.align		4
        /*0000*/ 	.word	0x00000000
	.align		4
        /*0004*/ 	.word	0xffffffff
	.align		4
        /*0008*/ 	.word	index@(_ZN7cutlass13device_kernelINS_4gemm6kernel13GemmUniversalIN4cute5tupleIJiiiiEEENS1_10collective13CollectiveMmaINS1_35MainloopSm100TmaUmmaWarpSpecializedILi6ELi2ELi4ENS5_IJNS4_1CILi1EEESB_SB_EEEEENS5_IJNSA_ILi128EEESE_SE_EEEaNS5_IJSB_llEEEaSG_NS4_8TiledMMAINS4_8MMA_AtomIJNS4_15SM100_MMA_S8_SSIaaiLi128ELi128ELNS4_4UMMA5MajorE1ELSL_1ELNSK_8SaturateE0EEEEEENS4_6LayoutISC_NS5_IJNSA_ILi0EEESQ_SQ_EEEEENS5_IJNS4_10UnderscoreEST_ST_EEEEENS4_13SM90_TMA_LOADENS4_14ComposedLayoutINS4_7SwizzleILi3ELi4ELi3EEENS4_18smem_ptr_flag_bitsILi8EEENSP_INS5_IJSE_NSA_ILi8EEEEEENS5_IJSB_SE_EEEEEEEvNS4_8identityESW_S16_vS17_EENS_8epilogue10collective18CollectiveEpilogueINS19_23Sm100TmaWarpSpecializedILi2ELi2ELi64ELb0ELb0EEEJSF_NS5_IJNSP_ISE_SB_EENSP_INSA_ILi64EEESB_EEEEEaNS5_IJlSB_lEEEaS1I_NS19_6fusion15FusionCallbacksIS1D_NS1J_17LinearCombinationIaiaiLNS_15FloatRoundStyleE2EEESF_S1H_JEEENS4_5SM1004TMEM4LOAD26SM100_TMEM_LOAD_32dp32b64xESW_NSX_INSY_ILi2ELi4ELi3EEES11_NSP_INS5_IJS12_S1F_EEENS5_IJS1F_SB_EEEEEEENS4_39AutoVectorizingCopyWithAssumedAlignmentILi128EEENS4_14SM90_TMA_STOREES1X_S1Z_S1Z_EEEvvEEEEvNT_6ParamsE)
	.align		4
        /*000c*/ 	.word	index@(__assertfail)
	.align		4
        /*0010*/ 	.word	0x00000000
	.align		4
        /*0014*/ 	.word	0xfffffffe
	.align		4
        /*0018*/ 	.word	0x00000000
	.align		4
        /*001c*/ 	.word	0xfffffffd
	.align		4
        /*0020*/ 	.word	0x00000000
	.align		4
        /*0024*/ 	.word	0xfffffffc


//--------------------- .nv.constant4             --------------------------
	.section	.nv.constant4,"a",@progbits
	.align	8
	.align		8
.nv.constant4:
        /*0000*/ 	.dword	__assertfail
	.align		8
        /*0008*/ 	.dword	__unnamed_1
	.align		8
        /*0010*/ 	.dword	__unnamed_2
	.align		8
        /*0018*/ 	.dword	_ZN40_INTERNAL_3b7a0608_4_k_cu_d4b5617a_348444cuda3std3__45__cpo5beginE
	.align		8
        /*0020*/ 	.dword	_ZN40_INTERNAL_3b7a0608_4_k_cu_d4b5617a_348444cuda3std3__45__cpo3endE
	.align		8
        /*0028*/ 	.dword	_ZN40_INTERNAL_3b7a0608_4_k_cu_d4b5617a_348444cuda3std3__45__cpo6cbeginE
	.align		8
        /*0030*/ 	.dword	_ZN40_INTERNAL_3b7a0608_4_k_cu_d4b5617a_348444cuda3std3__45__cpo4cendE
	.align		8
        /*0038*/ 	.dword	_ZN40_INTERNAL_3b7a0608_4_k_cu_d4b5617a_348444cuda3std3__442_GLOBAL__N__3b7a0608_4_k_cu_d4b5617a_348446ignoreE
	.align		8
        /*0040*/ 	.dword	_ZN40_INTERNAL_3b7a0608_4_k_cu_d4b5617a_348444cuda3std3__419piecewise_constructE
	.align		8
        /*0048*/ 	.dword	_ZN40_INTERNAL_3b7a0608_4_k_cu_d4b5617a_348444cuda3std3__48in_placeE
	.align		8
        /*0050*/ 	.dword	_ZN40_INTERNAL_3b7a0608_4_k_cu_d4b5617a_348444cuda3std6ranges3__45__cpo4swapE
	.align		8
        /*0058*/ 	.dword	_ZN40_INTERNAL_3b7a0608_4_k_cu_d4b5617a_348444cuda3std6ranges3__45__cpo9iter_moveE
	.align		8
        /*0060*/ 	.dword	_ZN40_INTERNAL_3b7a0608_4_k_cu_d4b5617a_348444cute7productE
	.align		8
        /*0068*/ 	.dword	_ZN40_INTERNAL_3b7a0608_4_k_cu_d4b5617a_348444cute1_E
	.align		8
        /*0070*/ 	.dword	$str$25
	.align		8
        /*0078*/ 	.dword	$str$26
	.align		8
        /*0080*/ 	.dword	$str$27
	.align		8
        /*0088*/ 	.dword	$str$28


//--------------------- .text._ZN7cutlass13device_kernelINS_4gemm6kernel13GemmUniversalIN4cute5tupleIJiiiiEEENS1_10collective13CollectiveMmaINS1_35MainloopSm100TmaUmmaWarpSpecializedILi6ELi2ELi4ENS5_IJNS4_1CILi1EEESB_SB_EEEEENS5_IJNSA_ILi128EEESE_SE_EEEaNS5_IJSB_llEEEaSG_NS4_8TiledMMAINS4_8MMA_AtomIJNS4_15SM100_MMA_S8_SSIaaiLi128ELi128ELNS4_4UMMA5MajorE1ELSL_1ELNSK_8SaturateE0EEEEEENS4_6LayoutISC_NS5_IJNSA_ILi0EEESQ_SQ_EEEEENS5_IJNS4_10UnderscoreEST_ST_EEEEENS4_13SM90_TMA_LOADENS4_14ComposedLayoutINS4_7SwizzleILi3ELi4ELi3EEENS4_18smem_ptr_flag_bitsILi8EEENSP_INS5_IJSE_NSA_ILi8EEEEEENS5_IJSB_SE_EEEEEEEvNS4_8identityESW_S16_vS17_EENS_8epilogue10collective18CollectiveEpilogueINS19_23Sm100TmaWarpSpecializedILi2ELi2ELi64ELb0ELb0EEEJSF_NS5_IJNSP_ISE_SB_EENSP_INSA_ILi64EEESB_EEEEEaNS5_IJlSB_lEEEaS1I_NS19_6fusion15FusionCallbacksIS1D_NS1J_17LinearCombinationIaiaiLNS_15FloatRoundStyleE2EEESF_S1H_JEEENS4_5SM1004TMEM4LOAD26SM100_TMEM_LOAD_32dp32b64xESW_NSX_INSY_ILi2ELi4ELi3EEES11_NSP_INS5_IJS12_S1F_EEENS5_IJS1F_SB_EEEEEEENS4_39AutoVectorizingCopyWithAssumedAlignmentILi128EEENS4_14SM90_TMA_STOREES1X_S1Z_S1Z_EEEvvEEEEvNT_6ParamsE --------------------------
	.section	.text._ZN7cutlass13device_kernelINS_4gemm6kernel13GemmUniversalIN4cute5tupleIJiiiiEEENS1_10collective13CollectiveMmaINS1_35MainloopSm100TmaUmmaWarpSpecializedILi6ELi2ELi4ENS5_IJNS4_1CILi1EEESB_SB_EEEEENS5_IJNSA_ILi128EEESE_SE_EEEaNS5_IJSB_llEEEaSG_NS4_8TiledMMAINS4_8MMA_AtomIJNS4_15SM100_MMA_S8_SSIaaiLi128ELi128ELNS4_4UMMA5MajorE1ELSL_1ELNSK_8SaturateE0EEEEEENS4_6LayoutISC_NS5_IJNSA_ILi0EEESQ_SQ_EEEEENS5_IJNS4_10UnderscoreEST_ST_EEEEENS4_13SM90_TMA_LOADENS4_14ComposedLayoutINS4_7SwizzleILi3ELi4ELi3EEENS4_18smem_ptr_flag_bitsILi8EEENSP_INS5_IJSE_NSA_ILi8EEEEEENS5_IJSB_SE_EEEEEEEvNS4_8identityESW_S16_vS17_EENS_8epilogue10collective18CollectiveEpilogueINS19_23Sm100TmaWarpSpecializedILi2ELi2ELi64ELb0ELb0EEEJSF_NS5_IJNSP_ISE_SB_EENSP_INSA_ILi64EEESB_EEEEEaNS5_IJlSB_lEEEaS1I_NS19_6fusion15FusionCallbacksIS1D_NS1J_17LinearCombinationIaiaiLNS_15FloatRoundStyleE2EEESF_S1H_JEEENS4_5SM1004TMEM4LOAD26SM100_TMEM_LOAD_32dp32b64xESW_NSX_INSY_ILi2ELi4ELi3EEES11_NSP_INS5_IJS12_S1F_EEENS5_IJS1F_SB_EEEEEEENS4_39AutoVectorizingCopyWithAssumedAlignmentILi128EEENS4_14SM90_TMA_STOREES1X_S1Z_S1Z_EEEvvEEEEvNT_6ParamsE,"ax",@progbits
	.align	128
.text._ZN7cutlass13device_kernelINS_4gemm6kernel13GemmUniversalIN4cute5tupleIJiiiiEEENS1_10collective13CollectiveMmaINS1_35MainloopSm100TmaUmmaWarpSpecializedILi6ELi2ELi4ENS5_IJNS4_1CILi1EEESB_SB_EEEEENS5_IJNSA_ILi128EEESE_SE_EEEaNS5_IJSB_llEEEaSG_NS4_8TiledMMAINS4_8MMA_AtomIJNS4_15SM100_MMA_S8_SSIaaiLi128ELi128ELNS4_4UMMA5MajorE1ELSL_1ELNSK_8SaturateE0EEEEEENS4_6LayoutISC_NS5_IJNSA_ILi0EEESQ_SQ_EEEEENS5_IJNS4_10UnderscoreEST_ST_EEEEENS4_13SM90_TMA_LOADENS4_14ComposedLayoutINS4_7SwizzleILi3ELi4ELi3EEENS4_18smem_ptr_flag_bitsILi8EEENSP_INS5_IJSE_NSA_ILi8EEEEEENS5_IJSB_SE_EEEEEEEvNS4_8identityESW_S16_vS17_EENS_8epilogue10collective18CollectiveEpilogueINS19_23Sm100TmaWarpSpecializedILi2ELi2ELi64ELb0ELb0EEEJSF_NS5_IJNSP_ISE_SB_EENSP_INSA_ILi64EEESB_EEEEEaNS5_IJlSB_lEEEaS1I_NS19_6fusion15FusionCallbacksIS1D_NS1J_17LinearCombinationIaiaiLNS_15FloatRoundStyleE2EEESF_S1H_JEEENS4_5SM1004TMEM4LOAD26SM100_TMEM_LOAD_32dp32b64xESW_NSX_INSY_ILi2ELi4ELi3EEES11_NSP_INS5_IJS12_S1F_EEENS5_IJS1F_SB_EEEEEEENS4_39AutoVectorizingCopyWithAssumedAlignmentILi128EEENS4_14SM90_TMA_STOREES1X_S1Z_S1Z_EEEvvEEEEvNT_6ParamsE:
        .type           _ZN7cutlass13device_kernelINS_4gemm6kernel13GemmUniversalIN4cute5tupleIJiiiiEEENS1_10collective13CollectiveMmaINS1_35MainloopSm100TmaUmmaWarpSpecializedILi6ELi2ELi4ENS5_IJNS4_1CILi1EEESB_SB_EEEEENS5_IJNSA_ILi128EEESE_SE_EEEaNS5_IJSB_llEEEaSG_NS4_8TiledMMAINS4_8MMA_AtomIJNS4_15SM100_MMA_S8_SSIaaiLi128ELi128ELNS4_4UMMA5MajorE1ELSL_1ELNSK_8SaturateE0EEEEEENS4_6LayoutISC_NS5_IJNSA_ILi0EEESQ_SQ_EEEEENS5_IJNS4_10UnderscoreEST_ST_EEEEENS4_13SM90_TMA_LOADENS4_14ComposedLayoutINS4_7SwizzleILi3ELi4ELi3EEENS4_18smem_ptr_flag_bitsILi8EEENSP_INS5_IJSE_NSA_ILi8EEEEEENS5_IJSB_SE_EEEEEEEvNS4_8identityESW_S16_vS17_EENS_8epilogue10collective18CollectiveEpilogueINS19_23Sm100TmaWarpSpecializedILi2ELi2ELi64ELb0ELb0EEEJSF_NS5_IJNSP_ISE_SB_EENSP_INSA_ILi64EEESB_EEEEEaNS5_IJlSB_lEEEaS1I_NS19_6fusion15FusionCallbacksIS1D_NS1J_17LinearCombinationIaiaiLNS_15FloatRoundStyleE2EEESF_S1H_JEEENS4_5SM1004TMEM4LOAD26SM100_TMEM_LOAD_32dp32b64xESW_NSX_INSY_ILi2ELi4ELi3EEES11_NSP_INS5_IJS12_S1F_EEENS5_IJS1F_SB_EEEEEEENS4_39AutoVectorizingCopyWithAssumedAlignmentILi128EEENS4_14SM90_TMA_STOREES1X_S1Z_S1Z_EEEvvEEEEvNT_6ParamsE,@function
        .size           _ZN7cutlass13device_kernelINS_4gemm6kernel13GemmUniversalIN4cute5tupleIJiiiiEEENS1_10collective13CollectiveMmaINS1_35MainloopSm100TmaUmmaWarpSpecializedILi6ELi2ELi4ENS5_IJNS4_1CILi1EEESB_SB_EEEEENS5_IJNSA_ILi128EEESE_SE_EEEaNS5_IJSB_llEEEaSG_NS4_8TiledMMAINS4_8MMA_AtomIJNS4_15SM100_MMA_S8_SSIaaiLi128ELi128ELNS4_4UMMA5MajorE1ELSL_1ELNSK_8SaturateE0EEEEEENS4_6LayoutISC_NS5_IJNSA_ILi0EEESQ_SQ_EEEEENS5_IJNS4_10UnderscoreEST_ST_EEEEENS4_13SM90_TMA_LOADENS4_14ComposedLayoutINS4_7SwizzleILi3ELi4ELi3EEENS4_18smem_ptr_flag_bitsILi8EEENSP_INS5_IJSE_NSA_ILi8EEEEEENS5_IJSB_SE_EEEEEEEvNS4_8identityESW_S16_vS17_EENS_8epilogue10collective18CollectiveEpilogueINS19_23Sm100TmaWarpSpecializedILi2ELi2ELi64ELb0ELb0EEEJSF_NS5_IJNSP_ISE_SB_EENSP_INSA_ILi64EEESB_EEEEEaNS5_IJlSB_lEEEaS1I_NS19_6fusion15FusionCallbacksIS1D_NS1J_17LinearCombinationIaiaiLNS_15FloatRoundStyleE2EEESF_S1H_JEEENS4_5SM1004TMEM4LOAD26SM100_TMEM_LOAD_32dp32b64xESW_NSX_INSY_ILi2ELi4ELi3EEES11_NSP_INS5_IJS12_S1F_EEENS5_IJS1F_SB_EEEEEEENS4_39AutoVectorizingCopyWithAssumedAlignmentILi128EEENS4_14SM90_TMA_STOREES1X_S1Z_S1Z_EEEvvEEEEvNT_6ParamsE,(.L_x_148 - _ZN7cutlass13device_kernelINS_4gemm6kernel13GemmUniversalIN4cute5tupleIJiiiiEEENS1_10collective13CollectiveMmaINS1_35MainloopSm100TmaUmmaWarpSpecializedILi6ELi2ELi4ENS5_IJNS4_1CILi1EEESB_SB_EEEEENS5_IJNSA_ILi128EEESE_SE_EEEaNS5_IJSB_llEEEaSG_NS4_8TiledMMAINS4_8MMA_AtomIJNS4_15SM100_MMA_S8_SSIaaiLi128ELi128ELNS4_4UMMA5MajorE1ELSL_1ELNSK_8SaturateE0EEEEEENS4_6LayoutISC_NS5_IJNSA_ILi0EEESQ_SQ_EEEEENS5_IJNS4_10UnderscoreEST_ST_EEEEENS4_13SM90_TMA_LOADENS4_14ComposedLayoutINS4_7SwizzleILi3ELi4ELi3EEENS4_18smem_ptr_flag_bitsILi8EEENSP_INS5_IJSE_NSA_ILi8EEEEEENS5_IJSB_SE_EEEEEEEvNS4_8identityESW_S16_vS17_EENS_8epilogue10collective18CollectiveEpilogueINS19_23Sm100TmaWarpSpecializedILi2ELi2ELi64ELb0ELb0EEEJSF_NS5_IJNSP_ISE_SB_EENSP_INSA_ILi64EEESB_EEEEEaNS5_IJlSB_lEEEaS1I_NS19_6fusion15FusionCallbacksIS1D_NS1J_17LinearCombinationIaiaiLNS_15FloatRoundStyleE2EEESF_S1H_JEEENS4_5SM1004TMEM4LOAD26SM100_TMEM_LOAD_32dp32b64xESW_NSX_INSY_ILi2ELi4ELi3EEES11_NSP_INS5_IJS12_S1F_EEENS5_IJS1F_SB_EEEEEEENS4_39AutoVectorizingCopyWithAssumedAlignmentILi128EEENS4_14SM90_TMA_STOREES1X_S1Z_S1Z_EEEvvEEEEvNT_6ParamsE)
        .other          _ZN7cutlass13device_kernelINS_4gemm6kernel13GemmUniversalIN4cute5tupleIJiiiiEEENS1_10collective13CollectiveMmaINS1_35MainloopSm100TmaUmmaWarpSpecializedILi6ELi2ELi4ENS5_IJNS4_1CILi1EEESB_SB_EEEEENS5_IJNSA_ILi128EEESE_SE_EEEaNS5_IJSB_llEEEaSG_NS4_8TiledMMAINS4_8MMA_AtomIJNS4_15SM100_MMA_S8_SSIaaiLi128ELi128ELNS4_4UMMA5MajorE1ELSL_1ELNSK_8SaturateE0EEEEEENS4_6LayoutISC_NS5_IJNSA_ILi0EEESQ_SQ_EEEEENS5_IJNS4_10UnderscoreEST_ST_EEEEENS4_13SM90_TMA_LOADENS4_14ComposedLayoutINS4_7SwizzleILi3ELi4ELi3EEENS4_18smem_ptr_flag_bitsILi8EEENSP_INS5_IJSE_NSA_ILi8EEEEEENS5_IJSB_SE_EEEEEEEvNS4_8identityESW_S16_vS17_EENS_8epilogue10collective18CollectiveEpilogueINS19_23Sm100TmaWarpSpecializedILi2ELi2ELi64ELb0ELb0EEEJSF_NS5_IJNSP_ISE_SB_EENSP_INSA_ILi64EEESB_EEEEEaNS5_IJlSB_lEEEaS1I_NS19_6fusion15FusionCallbacksIS1D_NS1J_17LinearCombinationIaiaiLNS_15FloatRoundStyleE2EEESF_S1H_JEEENS4_5SM1004TMEM4LOAD26SM100_TMEM_LOAD_32dp32b64xESW_NSX_INSY_ILi2ELi4ELi3EEES11_NSP_INS5_IJS12_S1F_EEENS5_IJS1F_SB_EEEEEEENS4_39AutoVectorizingCopyWithAssumedAlignmentILi128EEENS4_14SM90_TMA_STOREES1X_S1Z_S1Z_EEEvvEEEEvNT_6ParamsE,@"STO_CUDA_ENTRY STV_DEFAULT"
_ZN7cutlass13device_kernelINS_4gemm6kernel13GemmUniversalIN4cute5tupleIJiiiiEEENS1_10collective13CollectiveMmaINS1_35MainloopSm100TmaUmmaWarpSpecializedILi6ELi2ELi4ENS5_IJNS4_1CILi1EEESB_SB_EEEEENS5_IJNSA_ILi128EEESE_SE_EEEaNS5_IJSB_llEEEaSG_NS4_8TiledMMAINS4_8MMA_AtomIJNS4_15SM100_MMA_S8_SSIaaiLi128ELi128ELNS4_4UMMA5MajorE1ELSL_1ELNSK_8SaturateE0EEEEEENS4_6LayoutISC_NS5_IJNSA_ILi0EEESQ_SQ_EEEEENS5_IJNS4_10UnderscoreEST_ST_EEEEENS4_13SM90_TMA_LOADENS4_14ComposedLayoutINS4_7SwizzleILi3ELi4ELi3EEENS4_18smem_ptr_flag_bitsILi8EEENSP_INS5_IJSE_NSA_ILi8EEEEEENS5_IJSB_SE_EEEEEEEvNS4_8identityESW_S16_vS17_EENS_8epilogue10collective18CollectiveEpilogueINS19_23Sm100TmaWarpSpecializedILi2ELi2ELi64ELb0ELb0EEEJSF_NS5_IJNSP_ISE_SB_EENSP_INSA_ILi64EEESB_EEEEEaNS5_IJlSB_lEEEaS1I_NS19_6fusion15FusionCallbacksIS1D_NS1J_17LinearCombinationIaiaiLNS_15FloatRoundStyleE2EEESF_S1H_JEEENS4_5SM1004TMEM4LOAD26SM100_TMEM_LOAD_32dp32b64xESW_NSX_INSY_ILi2ELi4ELi3EEES11_NSP_INS5_IJS12_S1F_EEENS5_IJS1F_SB_EEEEEEENS4_39AutoVectorizingCopyWithAssumedAlignmentILi128EEENS4_14SM90_TMA_STOREES1X_S1Z_S1Z_EEEvvEEEEvNT_6ParamsE:
[----:B------:R-:W1:Y:S01]  /*0000*/  LDC R1, c[0x0][0x37c] ;  /* 0x0000df00ff017b82 */ /* 0x000e620000000800 */
[----:B------:R-:W2:Y:S01]  /*0010*/  S2R R167, SR_TID.X ;  /* 0x0000000000a77919 */ /* 0x000ea20000002100 */
[----:B------:R-:W3:Y:S01]  /*0020*/  LDCU.64 UR4, c[0x0][0x890] ;  /* 0x00011200ff0477ac */ /* 0x000ee20008000a00 */
[----:B------:R-:W-:Y:S02]  /*0030*/  PRMT R151, RZ, 0x7610, R151 ;  /* 0x00007610ff977816 */ /* 0x000fe40000000097 */
[----:B------:R-:W-:Y:S01]  /*0040*/  ELECT P5, URZ, PT ;  /* 0x0000000000ff782f */ /* 0x000fe200038a0000 */
[----:B------:R-:W4:Y:S01]  /*0050*/  LDCU.64 UR46, c[0x0][0x358] ;  /* 0x00006b00ff2e77ac */ /* 0x000f220008000a00 */
[----:B---3--:R-:W-:-:S04]  /*0060*/  UISETP.NE.U32.AND UP0, UPT, UR4, URZ, UPT ;  /* 0x000000ff0400728c */ /* 0x008fc8000bf05070 */
[----:B------:R-:W-:Y:S01]  /*0070*/  UISETP.NE.AND.EX UP0, UPT, UR5, URZ, UPT, UP0 ;  /* 0x000000ff0500728c */ /* 0x000fe2000bf05300 */
[----:B--2---:R-:W-:-:S05]  /*0080*/  SHF.R.U32.HI R154, RZ, 0x5, R167 ;  /* 0x00000005ff9a7819 */ /* 0x004fca00000116a7 */
[----:B------:R-:W2:Y:S02]  /*0090*/  SHFL.IDX PT, R0, R154, RZ, 0x1f ;  /* 0x00001fff9a007589 */ /* 0x000ea400000e0000 */
[----:B--2---:R-:W-:Y:S01]  /*00a0*/  R2UR UR8, R0 ;  /* 0x00000000000872ca */ /* 0x004fe200000e0000 */
[----:B-1--4-:R-:W-:-:S14]  /*00b0*/  BRA.U UP0, `(.L_x_0) ;  /* 0x00000001002c7547 */ /* 0x012fdc000b800000 */
[----:B------:R-:W1:Y:S02]  /*00c0*/  LDCU.64 UR6, c[0x0][0x888] ;  /* 0x00011100ff0677ac */ /* 0x000e640008000a00 */
[----:B-1----:R-:W-:-:S04]  /*00d0*/  UISETP.NE.U32.AND UP0, UPT, UR6, URZ, UPT ;  /* 0x000000ff0600728c */ /* 0x002fc8000bf05070 */
[----:B------:R-:W-:-:S09]  /*00e0*/  UISETP.NE.AND.EX UP0, UPT, UR7, URZ, UPT, UP0 ;  /* 0x000000ff0700728c */ /* 0x000fd2000bf05300 */
[----:B------:R-:W-:Y:S05]  /*00f0*/  BRA.U !UP0, `(.L_x_1) ;  /* 0x0000000108107547 */ /* 0x000fea000b800000 */
[----:B------:R-:W1:Y:S02]  /*0100*/  LDC.64 R82, c[0x0][0x888] ;  /* 0x00022200ff527b82 */ /* 0x000e640000000a00 */
[----:B-1----:R1:W5:Y:S01]  /*0110*/  LDG.E R82, desc[UR46][R82.64] ;  /* 0x0000002e52527981 */ /* 0x002362000c1e1900 */
[----:B------:R-:W-:Y:S01]  /*0120*/  HFMA2 R151, -RZ, RZ, 0, 5.9604644775390625e-08 ;  /* 0x00000001ff977431 */ /* 0x000fe200000001ff */
[----:B------:R-:W-:Y:S05]  /*0130*/  BRA `(.L_x_0) ;  /* 0x00000000000c7947 */ /* 0x000fea0003800000 */
.L_x_1:
[----:B------:R-:W1:Y:S01]  /*0140*/  LDCU UR6, c[0x0][0x880] ;  /* 0x00011000ff0677ac */ /* 0x000e620008000800 */
[----:B------:R-:W-:Y:S01]  /*0150*/  HFMA2 R151, -RZ, RZ, 0, 5.9604644775390625e-08 ;  /* 0x00000001ff977431 */ /* 0x000fe200000001ff */
[----:B-1----:R-:W-:-:S07]  /*0160*/  MOV R82, UR6 ;  /* 0x0000000600527c02 */ /* 0x002fce0008000f00 */
.L_x_0:
[----:B------:R-:W2:Y:S02]  /*0170*/  LDCU.64 UR6, c[0x0][0x8b0] ;  /* 0x00011600ff0677ac */ /* 0x000ea40008000a00 */
[----:B--2---:R-:W-:-:S04]  /*0180*/  UISETP.NE.U32.AND UP0, UPT, UR6, URZ, UPT ;  /* 0x000000ff0600728c */ /* 0x004fc8000bf05070 */
[----:B------:R-:W-:-:S09]  /*0190*/  UISETP.NE.AND.EX UP0, UPT, UR7, URZ, UPT, UP0 ;  /* 0x000000ff0700728c */ /* 0x000fd2000bf05300 */
[----:B------:R-:W-:Y:S05]  /*01a0*/  BRA.U UP0, `(.L_x_2) ;  /* 0x0000000100247547 */ /* 0x000fea000b800000 */
[----:B------:R-:W2:Y:S02]  /*01b0*/  LDCU.64 UR6, c[0x0][0x8a8] ;  /* 0x00011500ff0677ac */ /* 0x000ea40008000a00 */
[----:B--2---:R-:W-:-:S04]  /*01c0*/  UISETP.NE.U32.AND UP0, UPT, UR6, URZ, UPT ;  /* 0x000000ff0600728c */ /* 0x004fc8000bf05070 */
[----:B------:R-:W-:-:S09]  /*01d0*/  UISETP.NE.AND.EX UP0, UPT, UR7, URZ, UPT, UP0 ;  /* 0x000000ff0700728c */ /* 0x000fd2000bf05300 */
[----:B------:R-:W-:Y:S05]  /*01e0*/  BRA.U !UP0, `(.L_x_3) ;  /* 0x00000001080c7547 */ /* 0x000fea000b800000 */
[----:B------:R-:W2:Y:S02]  /*01f0*/  LDC.64 R78, c[0x0][0x8a8] ;  /* 0x00022a00ff4e7b82 */ /* 0x000ea40000000a00 */
[----:B--2---:R2:W5:Y:S01]  /*0200*/  LDG.E R78, desc[UR46][R78.64] ;  /* 0x0000002e4e4e7981 */ /* 0x004562000c1e1900 */
[----:B------:R-:W-:Y:S05]  /*0210*/  BRA `(.L_x_2) ;  /* 0x0000000000087947 */ /* 0x000fea0003800000 */
.L_x_3:
[----:B------:R-:W2:Y:S02]  /*0220*/  LDCU UR6, c[0x0][0x8a0] ;  /* 0x00011400ff0677ac */ /* 0x000ea40008000800 */
[----:B--2---:R-:W-:Y:S02]  /*0230*/  MOV R78, UR6 ;  /* 0x00000006004e7c02 */ /* 0x004fe40008000f00 */
.L_x_2:
[----:B------:R-:W-:Y:S01]  /*0240*/  IMAD.U32 R0, RZ, RZ, UR8 ;  /* 0x00000008ff007e24 */ /* 0x000fe2000f8e00ff */
[----:B------:R-:W-:Y:S04]  /*0250*/  BSSY.RECONVERGENT B0, `(.L_x_4) ;  /* 0x000000c000007945 */ /* 0x000fe80003800200 */
[C---:B------:R-:W-:Y:S02]  /*0260*/  ISETP.NE.OR P1, PT, R0.reuse, 0x1, !P5 ;  /* 0x000000010000780c */ /* 0x040fe40006f25670 */
[----:B------:R-:W-:-:S11]  /*0270*/  ISETP.NE.OR P0, PT, R0, 0x3, !P5 ;  /* 0x000000030000780c */ /* 0x000fd60006f05670 */
[----:B------:R-:W-:Y:S05]  /*0280*/  @P1 BRA `(.L_x_5) ;  /* 0x0000000000201947 */ /* 0x000fea0003800000 */
[----:B------:R-:W3:Y:S02]  /*0290*/  LDCU.64 UR6, c[0x0][0x348] ;  /* 0x00006900ff0677ac */ /* 0x000ee40008000a00 */
[----:B---3--:R-:W-:Y:S02]  /*02a0*/  UIADD3 UR10, UP1, UPT, UR6, 0x80, URZ ;  /* 0x00000080060a7890 */ /* 0x008fe4000ff3e0ff */
[----:B------:R-:W-:Y:S02]  /*02b0*/  UIADD3 UR6, UP0, UPT, UR6, 0x180, URZ ;  /* 0x0000018006067890 */ /* 0x000fe4000ff1e0ff */
[----:B------:R-:W-:Y:S02]  /*02c0*/  UIADD3.X UR11, UPT, UPT, URZ, UR7, URZ, UP1, !UPT ;  /* 0x00000007ff0b7290 */ /* 0x000fe40008ffe4ff */
[----:B------:R-:W-:-:S07]  /*02d0*/  UIADD3.X UR7, UPT, UPT, URZ, UR7, URZ, UP0, !UPT ;  /* 0x00000007ff077290 */ /* 0x000fce00087fe4ff */
[----:B------:R3:W-:Y:S02]  /*02e0*/  UTMACCTL.PF [UR10] ;  /* 0x000000000a0079b9 */ /* 0x0007e40008040000 */
[----:B------:R3:W-:Y:S02]  /*02f0*/  UTMACCTL.PF [UR6] ;  /* 0x00000000060079b9 */ /* 0x0007e40008040000 */
[----:B---3--:R-:W-:Y:S01]  /*0300*/  NOP ;  /* 0x0000000000007918 */ /* 0x008fe20000000000 */
.L_x_5:
[----:B------:R-:W-:Y:S05]  /*0310*/  BSYNC.RECONVERGENT B0 ;  /* 0x0000000000007941 */ /* 0x000fea0003800200 */
.L_x_4:
[----:B------:R-:W-:Y:S04]  /*0320*/  BSSY.RECONVERGENT B0, `(.L_x_6) ;  /* 0x000000a000007945 */ /* 0x000fe80003800200 */
        /* <DEDUP_REMOVED lines=9> */
.L_x_7:
[----:B------:R-:W-:Y:S05]  /*03c0*/  BSYNC.RECONVERGENT B0 ;  /* 0x0000000000007941 */ /* 0x000fea0003800200 */
.L_x_6:
[----:B------:R-:W3:Y:S01]  /*03d0*/  LDCU.64 UR6, c[0x0][0x888] ;  /* 0x00011100ff0677ac */ /* 0x000ee20008000a00 */
[----:B------:R-:W-:Y:S02]  /*03e0*/  UISETP.EQ.U32.AND UP1, UPT, UR4, URZ, UPT ;  /* 0x000000ff0400728c */ /* 0x000fe4000bf22070 */
[----:B------:R-:W-:Y:S02]  /*03f0*/  UPLOP3.LUT UP2, UPT, UPT, UPT, UPT, 0x80, 0x8 ;  /* 0x000000000008789c */ /* 0x000fe40003f4f070 */
[----:B---3--:R-:W-:-:S04]  /*0400*/  UISETP.NE.U32.AND UP0, UPT, UR6, URZ, UPT ;  /* 0x000000ff0600728c */ /* 0x008fc8000bf05070 */
[----:B------:R-:W-:-:S04]  /*0410*/  UISETP.NE.AND.EX UP0, UPT, UR7, URZ, UPT, UP0 ;  /* 0x000000ff0700728c */ /* 0x000fc8000bf05300 */
[----:B------:R-:W-:-:S04]  /*0420*/  UISETP.EQ.OR.EX UP3, UPT, UR5, URZ, !UP0, UP1 ;  /* 0x000000ff0500728c */ /* 0x000fc8000c762710 */
[----:B------:R-:W-:-:S05]  /*0430*/  UP2UR UR50, UPR, URZ, 0x8 ;  /* 0x00000008ff327883 */ /* 0x000fca0008000000 */
[----:B------:R-:W-:Y:S07]  /*0440*/  BRA.U !UP3, `(.L_x_8) ;  /* 0x000000010b207547 */ /* 0x000fee000b800000 */
[----:B-----5:R-:W-:Y:S01]  /*0450*/  R2UR UR6, R82 ;  /* 0x00000000520672ca */ /* 0x020fe200000e0000 */
[----:B------:R-:W-:Y:S02]  /*0460*/  UISETP.NE.U32.AND UP2, UPT, UR4, URZ, UPT ;  /* 0x000000ff0400728c */ /* 0x000fe4000bf45070 */
[----:B------:R-:W-:Y:S02]  /*0470*/  USEL UR4, URZ, 0xffffffff, UP0 ;  /* 0xffffffffff047887 */ /* 0x000fe40008000000 */
[----:B------:R-:W-:-:S08]  /*0480*/  UISETP.NE.AND.EX UP2, UPT, UR5, URZ, UPT, UP2 ;  /* 0x000000ff0500728c */ /* 0x000fd0000bf45320 */
[----:B------:R-:W-:-:S04]  /*0490*/  UISETP.NE.AND UP1, UPT, UR6, URZ, UPT ;  /* 0x000000ff0600728c */ /* 0x000fc8000bf25270 */
[----:B------:R-:W-:-:S04]  /*04a0*/  @!UP2 USEL UR4, URZ, 0xffffffff, UP1 ;  /* 0xffffffffff04a887 */ /* 0x000fc80008800000 */
[----:B------:R-:W-:-:S04]  /*04b0*/  ULOP3.LUT UR4, UR4, 0x1, URZ, 0xc0, !UPT ;  /* 0x0000000104047892 */ /* 0x000fc8000f8ec0ff */
[----:B------:R-:W-:-:S11]  /*04c0*/  UISETP.NE.U32.AND UP2, UPT, UR4, 0x1, UPT ;  /* 0x000000010400788c */ /* 0x000fd6000bf45070 */
.L_x_8:
[----:B------:R-:W3:Y:S01]  /*04d0*/  SHFL.IDX PT, R2, R154, RZ, 0x1f ;  /* 0x00001fff9a027589 */ /* 0x000ee200000e0000 */
[----:B------:R-:W-:-:S04]  /*04e0*/  UISETP.NE.AND UP1, UPT, UR8, 0x2, UPT ;  /* 0x000000020800788c */ /* 0x000fc8000bf25270 */
[----:B------:R-:W-:Y:S01]  /*04f0*/  USEL UR6, URZ, 0x1, UP1 ;  /* 0x00000001ff067887 */ /* 0x000fe20008800000 */
[----:B---3--:R-:W-:-:S13]  /*0500*/  ISETP.NE.AND P0, PT, R2, RZ, PT ;  /* 0x000000ff0200720c */ /* 0x008fda0003f05270 */
[----:B------:R-:W-:Y:S05]  /*0510*/  @P0 BRA `(.L_x_9) ;  /* 0x0000000000580947 */ /* 0x000fea0003800000 */
[----:B------:R-:W3:Y:S01]  /*0520*/  S2UR UR5, SR_CgaCtaId ;  /* 0x00000000000579c3 */ /* 0x000ee20000008800 */
[----:B------:R-:W-:Y:S01]  /*0530*/  UMOV UR7, 0x400 ;  /* 0x0000040000077882 */ /* 0x000fe20000000000 */
[----:B------:R-:W-:Y:S01]  /*0540*/  UMOV UR4, 0x1 ;  /* 0x0000000100047882 */ /* 0x000fe20000000000 */
[----:B------:R-:W-:Y:S01]  /*0550*/  ELECT P0, URZ, PT ;  /* 0x0000000000ff782f */ /* 0x000fe20003800000 */
[----:B------:R-:W-:-:S04]  /*0560*/  UIADD3 UR10, UPT, UPT, -UR4, 0x100000, URZ ;  /* 0x00100000040a7890 */ /* 0x000fc8000fffe1ff */
[----:B------:R-:W-:Y:S02]  /*0570*/  USHF.L.U32 UR11, UR10, 0xb, URZ ;  /* 0x0000000b0a0b7899 */ /* 0x000fe400080006ff */
[----:B------:R-:W-:Y:S02]  /*0580*/  USHF.L.U32 UR10, UR10, 0x1, URZ ;  /* 0x000000010a0a7899 */ /* 0x000fe400080006ff */
[----:B---3--:R-:W-:Y:S01]  /*0590*/  ULEA UR5, UR5, UR7, 0x18 ;  /* 0x0000000705057291 */ /* 0x008fe2000f8ec0ff */
[----:B------:R-:W3:Y:S11]  /*05a0*/  FENCE.VIEW.ASYNC.S ;  /* 0x00000000000073c6 */ /* 0x000ef60000000000 */
[----:B---3--:R3:W4:Y:S01]  /*05b0*/  SYNCS.EXCH.64 URZ, [UR5], UR10 ;  /* 0x0000000a05ff75b2 */ /* 0x0087220008000100 */
[----:B------:R3:W1:Y:S01]  /*05c0*/  SYNCS.EXCH.64 URZ, [UR5+0x30], UR10 ;  /* 0x0000300a05ff75b2 */ /* 0x0006620008000100 */
        /* <DEDUP_REMOVED lines=10> */
[----:B------:R-:W-:Y:S01]  /*0670*/  NOP ;  /* 0x0000000000007918 */ /* 0x000fe20000000000 */
.L_x_9:
[----:B------:R-:W2:Y:S01]  /*0680*/  SHFL.IDX PT, R2, R154, RZ, 0x1f ;  /* 0x00001fff9a027589 */ /* 0x000ea200000e0000 */
[----:B------:R-:W-:Y:S01]  /*0690*/  NOP ;  /* 0x0000000000007918 */ /* 0x000fe20000000000 */
[----:B--2---:R-:W-:-:S13]  /*06a0*/  ISETP.NE.AND P0, PT, R2, 0x1, PT ;  /* 0x000000010200780c */ /* 0x004fda0003f05270 */
[----:B------:R-:W-:Y:S05]  /*06b0*/  @P0 BRA `(.L_x_10) ;  /* 0x0000000000480947 */ /* 0x000fea0003800000 */
[----:B------:R-:W2:Y:S01]  /*06c0*/  S2UR UR7, SR_CgaCtaId ;  /* 0x00000000000779c3 */ /* 0x000ea20000008800 */
[----:B------:R-:W-:Y:S01]  /*06d0*/  UMOV UR9, 0x400 ;  /* 0x0000040000097882 */ /* 0x000fe20000000000 */
[----:B---3--:R-:W-:Y:S01]  /*06e0*/  UMOV UR5, 0x20 ;  /* 0x0000002000057882 */ /* 0x008fe20000000000 */
[----:B------:R-:W-:Y:S01]  /*06f0*/  UMOV UR4, 0x80 ;  /* 0x0000008000047882 */ /* 0x000fe20000000000 */
[----:B------:R-:W-:-:S04]  /*0700*/  UIADD3 UR10, UPT, UPT, -UR5, 0x100000, URZ ;  /* 0x00100000050a7890 */ /* 0x000fc8000fffe1ff */
[----:B------:R-:W-:Y:S02]  /*0710*/  USHF.L.U32 UR11, UR10, 0xb, URZ ;  /* 0x0000000b0a0b7899 */ /* 0x000fe400080006ff */
[----:B------:R-:W-:Y:S02]  /*0720*/  USHF.L.U32 UR10, UR10, 0x1, URZ ;  /* 0x000000010a0a7899 */ /* 0x000fe400080006ff */
[----:B------:R-:W-:-:S04]  /*0730*/  UIADD3 UR4, UPT, UPT, -UR4, 0x100000, URZ ;  /* 0x0010000004047890 */ /* 0x000fc8000fffe1ff */
[----:B------:R-:W-:Y:S02]  /*0740*/  USHF.L.U32 UR5, UR4, 0xb, URZ ;  /* 0x0000000b04057899 */ /* 0x000fe400080006ff */
[----:B------:R-:W-:Y:S01]  /*0750*/  USHF.L.U32 UR4, UR4, 0x1, URZ ;  /* 0x0000000104047899 */ /* 0x000fe200080006ff */
[----:B------:R-:W-:Y:S01]  /*0760*/  ELECT P0, URZ, PT ;  /* 0x0000000000ff782f */ /* 0x000fe20003800000 */
[----:B--2---:R-:W-:Y:S01]  /*0770*/  ULEA UR7, UR7, UR9, 0x18 ;  /* 0x0000000907077291 */ /* 0x004fe2000f8ec0ff */
[----:B------:R-:W2:Y:S11]  /*0780*/  FENCE.VIEW.ASYNC.S ;  /* 0x00000000000073c6 */ /* 0x000eb60000000000 */
[----:B--2---:R2:W3:Y:S01]  /*0790*/  SYNCS.EXCH.64 URZ, [UR7+0x60], UR10 ;  /* 0x0000600a07ff75b2 */ /* 0x0044e20008000100 */
[----:B------:R2:W1:Y:S01]  /*07a0*/  SYNCS.EXCH.64 URZ, [UR7+0x70], UR4 ;  /* 0x0000700407ff75b2 */ /* 0x0004620008000100 */
[----:B------:R2:W1:Y:S01]  /*07b0*/  SYNCS.EXCH.64 URZ, [UR7+0x68], UR10 ;  /* 0x0000680a07ff75b2 */ /* 0x0004620008000100 */
[----:B------:R2:W1:Y:S01]  /*07c0*/  SYNCS.EXCH.64 URZ, [UR7+0x78], UR4 ;  /* 0x0000780407ff75b2 */ /* 0x0004620008000100 */
[----:B------:R-:W-:Y:S01]  /*07d0*/  NOP ;  /* 0x0000000000007918 */ /* 0x000fe20000000000 */
.L_x_10:
[----:B------:R-:W4:Y:S01]  /*07e0*/  SHFL.IDX PT, R2, R154, RZ, 0x1f ;  /* 0x00001fff9a027589 */ /* 0x000f2200000e0000 */
[----:B------:R-:W-:Y:S01]  /*07f0*/  NOP ;  /* 0x0000000000007918 */ /* 0x000fe20000000000 */
[----:B----4-:R-:W-:-:S13]  /*0800*/  ISETP.NE.AND P0, PT, R2, 0x3, PT ;  /* 0x000000030200780c */ /* 0x010fda0003f05270 */
[----:B------:R-:W-:Y:S05]  /*0810*/  @P0 BRA `(.L_x_11) ;  /* 0x0000000000300947 */ /* 0x000fea0003800000 */
[----:B--23--:R-:W2:Y:S01]  /*0820*/  S2UR UR5, SR_CgaCtaId ;  /* 0x00000000000579c3 */ /* 0x00cea20000008800 */
[----:B------:R-:W-:Y:S01]  /*0830*/  UMOV UR7, 0x400 ;  /* 0x0000040000077882 */ /* 0x000fe20000000000 */
[----:B------:R-:W-:Y:S01]  /*0840*/  UMOV UR4, 0x20 ;  /* 0x0000002000047882 */ /* 0x000fe20000000000 */
[----:B------:R-:W-:Y:S01]  /*0850*/  ELECT P0, URZ, PT ;  /* 0x0000000000ff782f */ /* 0x000fe20003800000 */
[----:B------:R-:W-:-:S04]  /*0860*/  UIADD3 UR10, UPT, UPT, -UR4, 0x100000, URZ ;  /* 0x00100000040a7890 */ /* 0x000fc8000fffe1ff */
[----:B------:R-:W-:Y:S02]  /*0870*/  USHF.L.U32 UR11, UR10, 0xb, URZ ;  /* 0x0000000b0a0b7899 */ /* 0x000fe400080006ff */
[----:B------:R-:W-:Y:S02]  /*0880*/  USHF.L.U32 UR10, UR10, 0x1, URZ ;  /* 0x000000010a0a7899 */ /* 0x000fe400080006ff */
[----:B--2---:R-:W-:Y:S01]  /*0890*/  ULEA UR5, UR5, UR7, 0x18 ;  /* 0x0000000705057291 */ /* 0x004fe2000f8ec0ff */
[----:B------:R-:W2:Y:S11]  /*08a0*/  FENCE.VIEW.ASYNC.S ;  /* 0x00000000000073c6 */ /* 0x000eb60000000000 */
[----:B--2---:R4:W2:Y:S01]  /*08b0*/  SYNCS.EXCH.64 URZ, [UR5+0x80], UR10 ;  /* 0x0000800a05ff75b2 */ /* 0x0048a20008000100 */
[----:B------:R4:W3:Y:S02]  /*08c0*/  SYNCS.EXCH.64 URZ, [UR5+0x88], UR10 ;  /* 0x0000880a05ff75b2 */ /* 0x0008e40008000100 */
[----:B----4-:R-:W-:Y:S01]  /*08d0*/  NOP ;  /* 0x0000000000007918 */ /* 0x010fe20000000000 */
.L_x_11:
[----:B------:R-:W4:Y:S01]  /*08e0*/  SHFL.IDX PT, R2, R154, RZ, 0x1f ;  /* 0x00001fff9a027589 */ /* 0x000f2200000e0000 */
[----:B------:R-:W-:Y:S01]  /*08f0*/  NOP ;  /* 0x0000000000007918 */ /* 0x000fe20000000000 */
[----:B----4-:R-:W-:-:S13]  /*0900*/  ISETP.NE.AND P0, PT, R2, 0x4, PT ;  /* 0x000000040200780c */ /* 0x010fda0003f05270 */
[----:B------:R-:W-:Y:S05]  /*0910*/  @P0 BRA `(.L_x_12) ;  /* 0x00000000004c0947 */ /* 0x000fea0003800000 */
[----:B--23--:R-:W2:Y:S01]  /*0920*/  S2UR UR5, SR_CgaCtaId ;  /* 0x00000000000579c3 */ /* 0x00cea20000008800 */
[----:B------:R-:W-:Y:S01]  /*0930*/  UMOV UR9, 0x100 ;  /* 0x0000010000097882 */ /* 0x000fe20000000000 */
[----:B------:R-:W-:Y:S01]  /*0940*/  UMOV UR7, 0x400 ;  /* 0x0000040000077882 */ /* 0x000fe20000000000 */
[----:B------:R-:W-:Y:S01]  /*0950*/  USEL UR9, UR9, 0xe0, UP2 ;  /* 0x000000e009097887 */ /* 0x000fe20009000000 */
[----:B------:R-:W-:Y:S01]  /*0960*/  UMOV UR4, 0x1 ;  /* 0x0000000100047882 */ /* 0x000fe20000000000 */
[----:B------:R-:W-:Y:S01]  /*0970*/  ELECT P0, URZ, PT ;  /* 0x0000000000ff782f */ /* 0x000fe20003800000 */
[----:B------:R-:W-:-:S04]  /*0980*/  UIADD3 UR10, UPT, UPT, -UR4, 0x100000, URZ ;  /* 0x00100000040a7890 */ /* 0x000fc8000fffe1ff */
[----:B------:R-:W-:Y:S02]  /*0990*/  USHF.L.U32 UR11, UR10, 0xb, URZ ;  /* 0x0000000b0a0b7899 */ /* 0x000fe400080006ff */
[----:B------:R-:W-:Y:S02]  /*09a0*/  USHF.L.U32 UR10, UR10, 0x1, URZ ;  /* 0x000000010a0a7899 */ /* 0x000fe400080006ff */
[----:B------:R-:W-:-:S04]  /*09b0*/  UIADD3 UR12, UPT, UPT, -UR9, 0x100000, URZ ;  /* 0x00100000090c7890 */ /* 0x000fc8000fffe1ff */
[----:B------:R-:W-:Y:S02]  /*09c0*/  USHF.L.U32 UR13, UR12, 0xb, URZ ;  /* 0x0000000b0c0d7899 */ /* 0x000fe400080006ff */
[----:B------:R-:W-:Y:S02]  /*09d0*/  USHF.L.U32 UR12, UR12, 0x1, URZ ;  /* 0x000000010c0c7899 */ /* 0x000fe400080006ff */
[----:B--2---:R-:W-:Y:S01]  /*09e0*/  ULEA UR5, UR5, UR7, 0x18 ;  /* 0x0000000705057291 */ /* 0x004fe2000f8ec0ff */
[----:B------:R-:W2:Y:S11]  /*09f0*/  FENCE.VIEW.ASYNC.S ;  /* 0x00000000000073c6 */ /* 0x000eb60000000000 */
[----:B--2---:R4:W2:Y:S01]  /*0a00*/  SYNCS.EXCH.64 URZ, [UR5+0x90], UR10 ;  /* 0x0000900a05ff75b2 */ /* 0x0048a20008000100 */
[----:B------:R4:W3:Y:S01]  /*0a10*/  SYNCS.EXCH.64 URZ, [UR5+0xa0], UR12 ;  /* 0x0000a00c05ff75b2 */ /* 0x0008e20008000100 */
[----:B------:R4:W1:Y:S01]  /*0a20*/  SYNCS.EXCH.64 URZ, [UR5+0x98], UR10 ;  /* 0x0000980a05ff75b2 */ /* 0x0008620008000100 */
[----:B------:R4:W1:Y:S02]  /*0a30*/  SYNCS.EXCH.64 URZ, [UR5+0xa8], UR12 ;  /* 0x0000a80c05ff75b2 */ /* 0x0008640008000100 */
[----:B----4-:R-:W-:Y:S01]  /*0a40*/  NOP ;  /* 0x0000000000007918 */ /* 0x010fe20000000000 */
.L_x_12:
[----:B------:R-:W4:Y:S01]  /*0a50*/  SHFL.IDX PT, R2, R154, RZ, 0x1f ;  /* 0x00001fff9a027589 */ /* 0x000f2200000e0000 */
[----:B------:R-:W-:Y:S01]  /*0a60*/  NOP ;  /* 0x0000000000007918 */ /* 0x000fe20000000000 */
[----:B----4-:R-:W-:-:S13]  /*0a70*/  ISETP.NE.AND P0, PT, R2, 0x5, PT ;  /* 0x000000050200780c */ /* 0x010fda0003f05270 */
[----:B------:R-:W-:Y:S05]  /*0a80*/  @P0 BRA `(.L_x_13) ;  /* 0x0000000000580947 */ /* 0x000fea0003800000 */
[----:B--2---:R-:W2:Y:S01]  /*0a90*/  S2UR UR7, SR_CgaCtaId ;  /* 0x00000000000779c3 */ /* 0x004ea20000008800 */
        /* <DEDUP_REMOVED lines=12> */
[----:B--2---:R4:W2:Y:S01]  /*0b60*/  SYNCS.EXCH.64 URZ, [UR7+0xb0], UR10 ;  /* 0x0000b00a07ff75b2 */ /* 0x0048a20008000100 */
[----:B------:R4:W3:Y:S01]  /*0b70*/  SYNCS.EXCH.64 URZ, [UR7+0xd0], UR4 ;  /* 0x0000d00407ff75b2 */ /* 0x0008e20008000100 */
[----:B------:R4:W1:Y:S01]  /*0b80*/  SYNCS.EXCH.64 URZ, [UR7+0xb8], UR10 ;  /* 0x0000b80a07ff75b2 */ /* 0x0008620008000100 */
[----:B------:R4:W1:Y:S01]  /*0b90*/  SYNCS.EXCH.64 URZ, [UR7+0xd8], UR4 ;  /* 0x0000d80407ff75b2 */ /* 0x0008620008000100 */
[----:B------:R4:W1:Y:S01]  /*0ba0*/  SYNCS.EXCH.64 URZ, [UR7+0xc0], UR10 ;  /* 0x0000c00a07ff75b2 */ /* 0x0008620008000100 */
[----:B------:R4:W1:Y:S01]  /*0bb0*/  SYNCS.EXCH.64 URZ, [UR7+0xe0], UR4 ;  /* 0x0000e00407ff75b2 */ /* 0x0008620008000100 */
[----:B------:R4:W1:Y:S01]  /*0bc0*/  SYNCS.EXCH.64 URZ, [UR7+0xc8], UR10 ;  /* 0x0000c80a07ff75b2 */ /* 0x0008620008000100 */
[----:B------:R4:W1:Y:S02]  /*0bd0*/  SYNCS.EXCH.64 URZ, [UR7+0xe8], UR4 ;  /* 0x0000e80407ff75b2 */ /* 0x0008640008000100 */
[----:B----4-:R-:W-:Y:S01]  /*0be0*/  NOP ;  /* 0x0000000000007918 */ /* 0x010fe20000000000 */
.L_x_13:
        /* <DEDUP_REMOVED lines=18> */
.L_x_14:
[----:B--23--:R-:W2:Y:S01]  /*0d10*/  S2UR UR5, SR_CTAID.X ;  /* 0x00000000000579c3 */ /* 0x00cea20000002500 */
[----:B------:R-:W-:-:S05]  /*0d20*/  CS2R.32 R152, SR_CgaSize ;  /* 0x0000000000987805 */ /* 0x000fca0000008a00 */
[----:B------:R-:W-:-:S05]  /*0d30*/  IMAD R152, R152, -0xa0, RZ ;  /* 0xffffff6098987824 */ /* 0x000fca00078e02ff */
[----:B------:R-:W-:-:S14]  /*0d40*/  R2UR UR9, R152 ;  /* 0x00000000980972ca */ /* 0x000fdc00000e0000 */
[----:B------:R-:W3:Y:S01]  /*0d50*/  LDCU UR9, c[0x0][UR9+0x2b0] ;  /* 0x00005600090977ac */ /* 0x000ee20008000800 */
[----:B------:R-:W-:Y:S01]  /*0d60*/  NOP ;  /* 0x0000000000007918 */ /* 0x000fe20000000000 */
[----:B------:R-:W-:-:S05]  /*0d70*/  CS2R.32 R152, SR_CgaSize ;  /* 0x0000000000987805 */ /* 0x000fca0000008a00 */
[----:B------:R-:W-:-:S05]  /*0d80*/  IMAD R152, R152, -0xa0, RZ ;  /* 0xffffff6098987824 */ /* 0x000fca00078e02ff */
[----:B------:R-:W-:-:S14]  /*0d90*/  R2UR UR7, R152 ;  /* 0x00000000980772ca */ /* 0x000fdc00000e0000 */
[----:B------:R-:W4:Y:S01]  /*0da0*/  LDCU UR7, c[0x0][UR7+0x2b4] ;  /* 0x00005680070777ac */ /* 0x000f220008000800 */
[----:B------:R-:W1:Y:S08]  /*0db0*/  S2UR UR4, SR_CTAID.Y ;  /* 0x00000000000479c3 */ /* 0x000e700000002600 */
[----:B------:R-:W4:Y:S01]  /*0dc0*/  LDC R9, c[0x0][0xb24] ;  /* 0x0002c900ff097b82 */ /* 0x000f220000000800 */
[----:B--2---:R-:W-:-:S02]  /*0dd0*/  I2FP.F32.U32 R4, UR5 ;  /* 0x0000000500047c45 */ /* 0x004fc40008201000 */
[----:B------:R-:W-:-:S05]  /*0de0*/  CS2R.32 R5, SR_CgaSize ;  /* 0x0000000000057805 */ /* 0x000fca0000008a00 */
[----:B------:R-:W-:-:S06]  /*0df0*/  IMAD R5, R5, -0xa0, RZ ;  /* 0xffffff6005057824 */ /* 0x000fcc00078e02ff */
[----:B------:R-:W2:Y:S01]  /*0e00*/  LDC R5, c[0x0][R5+0x2a0] ;  /* 0x0000a80005057b82 */ /* 0x000ea20000000800 */
[----:B------:R-:W-:Y:S01]  /*0e10*/  MOV R21, UR5 ;  /* 0x0000000500157c02 */ /* 0x000fe20008000f00 */
[----:B---3--:R-:W-:Y:S01]  /*0e20*/  FMUL R4, R4, UR9 ;  /* 0x0000000904047c20 */ /* 0x008fe20008400000 */
[----:B-1----:R-:W-:Y:S02]  /*0e30*/  I2FP.F32.U32 R2, UR4 ;  /* 0x0000000400027c45 */ /* 0x002fe40008201000 */
[----:B------:R-:W-:-:S05]  /*0e40*/  CS2R.32 R3, SR_CgaSize ;  /* 0x0000000000037805 */ /* 0x000fca0000008a00 */
[----:B------:R-:W-:-:S06]  /*0e50*/  IMAD R3, R3, -0xa0, RZ ;  /* 0xffffff6003037824 */ /* 0x000fcc00078e02ff */
[----:B------:R-:W1:Y:S01]  /*0e60*/  LDC R3, c[0x0][R3+0x2a4] ;  /* 0x0000a90003037b82 */ /* 0x000e620000000800 */
[----:B------:R-:W3:Y:S01]  /*0e70*/  F2I.U32.TRUNC.NTZ R152, R4 ;  /* 0x0000000400987305 */ /* 0x000ee2000020f000 */
[----:B------:R-:W-:Y:S01]  /*0e80*/  MOV R20, UR4 ;  /* 0x0000000400147c02 */ /* 0x000fe20008000f00 */
[----:B----4-:R-:W-:-:S05]  /*0e90*/  FMUL R2, R2, UR7 ;  /* 0x0000000702027c20 */ /* 0x010fca0008400000 */
[----:B------:R-:W-:Y:S01]  /*0ea0*/  BAR.SYNC.DEFER_BLOCKING 0x0 ;  /* 0x0000000000007b1d */ /* 0x000fe20000010000 */
[----:B------:R-:W-:-:S05]  /*0eb0*/  ISETP.GE.AND P0, PT, R9, 0x1, PT ;  /* 0x000000010900780c */ /* 0x000fca0003f06270 */
[----:B------:R-:W4:Y:S02]  /*0ec0*/  F2I.U32.TRUNC.NTZ R150, R2 ;  /* 0x0000000200967305 */ /* 0x000f24000020f000 */
[----:B------:R-:W1:Y:S01]  /*0ed0*/  S2UR UR36, SR_CTAID.Z ;  /* 0x00000000002479c3 */ /* 0x000e620000002700 */
[----:B---3--:R-:W-:-:S05]  /*0ee0*/  IADD3 R152, PT, PT, -R152, RZ, RZ ;  /* 0x000000ff98987210 */ /* 0x008fca0007ffe1ff */
[----:B--2---:R-:W-:Y:S01]  /*0ef0*/  IMAD R152, R5, R152, UR5 ;  /* 0x0000000505987e24 */ /* 0x004fe2000f8e0298 */
[----:B----4-:R-:W-:-:S05]  /*0f00*/  IADD3 R150, PT, PT, -R150, RZ, RZ ;  /* 0x000000ff96967210 */ /* 0x010fca0007ffe1ff */
[----:B-1----:R-:W-:Y:S01]  /*0f10*/  IMAD R150, R3, R150, UR4 ;  /* 0x0000000403967e24 */ /* 0x002fe2000f8e0296 */
[----:B------:R-:W-:Y:S06]  /*0f20*/  @!P0 BRA `(.L_x_15) ;  /* 0x0000000000b88947 */ /* 0x000fec0003800000 */
[----:B------:R-:W1:Y:S01]  /*0f30*/  LDC.64 R4, c[0x0][0xb18] ;  /* 0x0002c600ff047b82 */ /* 0x000e620000000a00 */
[----:B------:R-:W-:-:S07]  /*0f40*/  ISETP.NE.AND P0, PT, R9, 0x1, PT ;  /* 0x000000010900780c */ /* 0x000fce0003f05270 */
[----:B------:R-:W2:Y:S08]  /*0f50*/  LDC R10, c[0x0][0xb0c] ;  /* 0x0002c300ff0a7b82 */ /* 0x000eb00000000800 */
[----:B------:R-:W3:Y:S08]  /*0f60*/  LDC R11, c[0x0][0x370] ;  /* 0x0000dc00ff0b7b82 */ /* 0x000ef00000000800 */
[----:B------:R-:W4:Y:S01]  /*0f70*/  LDC R12, c[0x0][0x374] ;  /* 0x0000dd00ff0c7b82 */ /* 0x000f220000000800 */
[----:B-1----:R-:W-:-:S07]  /*0f80*/  ISETP.NE.AND P1, PT, R4, 0x1, PT ;  /* 0x000000010400780c */ /* 0x002fce0003f25270 */
[----:B------:R-:W3:Y:S01]  /*0f90*/  LDC.64 R6, c[0x0][0xb10] ;  /* 0x0002c400ff067b82 */ /* 0x000ee20000000a00 */
[----:B--2---:R-:W-:-:S07]  /*0fa0*/  ISETP.NE.AND P2, PT, R10, 0x1, PT ;  /* 0x000000010a00780c */ /* 0x004fce0003f45270 */
[----:B------:R-:W1:Y:S08]  /*0fb0*/  LDC R8, c[0x0][0xb20] ;  /* 0x0002c800ff087b82 */ /* 0x000e700000000800 */
[----:B------:R-:W2:Y:S01]  /*0fc0*/  LDC.64 R2, c[0x0][0xb28] ;  /* 0x0002ca00ff027b82 */ /* 0x000ea20000000a00 */
[----:B----4-:R-:W-:-:S04]  /*0fd0*/  IMAD.HI.U32 R13, R12, R5, RZ ;  /* 0x000000050c0d7227 */ /* 0x010fc800078e00ff */
[----:B------:R-:W-:-:S04]  /*0fe0*/  IMAD.HI.U32 R5, R20, R5, RZ ;  /* 0x0000000514057227 */ /* 0x000fc800078e00ff */
[----:B---3--:R-:W-:-:S04]  /*0ff0*/  IMAD.HI.U32 R14, R11, R6, RZ ;  /* 0x000000060b0e7227 */ /* 0x008fc800078e00ff */
[C---:B------:R-:W-:Y:S01]  /*1000*/  IMAD.HI.U32 R16, R21.reuse, R6, RZ ;  /* 0x0000000615107227 */ /* 0x040fe200078e00ff */
[-C--:B------:R-:W-:Y:S02]  /*1010*/  @P2 SHF.R.U32.HI R11, RZ, R7.reuse, R14 ;  /* 0x00000007ff0b2219 */ /* 0x080fe4000001160e */
[-C--:B-1----:R-:W-:Y:S02]  /*1020*/  @P1 SHF.R.U32.HI R12, RZ, R8.reuse, R13 ;  /* 0x00000008ff0c1219 */ /* 0x082fe4000001160d */
[----:B------:R-:W-:Y:S02]  /*1030*/  SHF.R.U32.HI R5, RZ, R8, R5 ;  /* 0x00000008ff057219 */ /* 0x000fe40000011605 */
[----:B------:R-:W-:Y:S02]  /*1040*/  SHF.R.U32.HI R16, RZ, R7, R16 ;  /* 0x00000007ff107219 */ /* 0x000fe40000011610 */
[----:B------:R-:W-:Y:S01]  /*1050*/  SEL R5, R20, R5, !P1 ;  /* 0x0000000514057207 */ /* 0x000fe20004800000 */
[----:B--2---:R-:W-:Y:S01]  /*1060*/  IMAD.HI.U32 R14, R12, R2, RZ ;  /* 0x000000020c0e7227 */ /* 0x004fe200078e00ff */
[----:B------:R-:W-:-:S02]  /*1070*/  SEL R7, R21, R16, !P2 ;  /* 0x0000001015077207 */ /* 0x000fc40005000000 */
[----:B------:R-:W-:Y:S01]  /*1080*/  IADD3 R13, PT, PT, -R5, RZ, RZ ;  /* 0x000000ff050d7210 */ /* 0x000fe20007ffe1ff */
[----:B------:R-:W-:Y:S01]  /*1090*/  IMAD.HI.U32 R6, R11, R2, RZ ;  /* 0x000000020b067227 */ /* 0x000fe200078e00ff */
[----:B------:R-:W-:-:S03]  /*10a0*/  @P0 SHF.R.U32.HI R12, RZ, R3, R14 ;  /* 0x00000003ff0c0219 */ /* 0x000fc6000001160e */
[----:B------:R-:W-:Y:S01]  /*10b0*/  IMAD R13, R4, R13, R20 ;  /* 0x0000000d040d7224 */ /* 0x000fe200078e0214 */
[----:B------:R-:W-:Y:S01]  /*10c0*/  @P0 SHF.R.U32.HI R11, RZ, R3, R6 ;  /* 0x00000003ff0b0219 */ /* 0x000fe20000011606 */
[----:B------:R-:W-:-:S04]  /*10d0*/  IMAD R12, R12, R9, RZ ;  /* 0x000000090c0c7224 */ /* 0x000fc800078e02ff */
[----:B------:R-:W-:Y:S01]  /*10e0*/  IMAD R6, R11, R9, RZ ;  /* 0x000000090b067224 */ /* 0x000fe200078e02ff */
[----:B------:R-:W-:-:S04]  /*10f0*/  ISETP.GE.AND P1, PT, R5, R12, PT ;  /* 0x0000000c0500720c */ /* 0x000fc80003f26270 */
[----:B------:R-:W-:Y:S01]  /*1100*/  ISETP.GE.OR P1, PT, R7, R6, P1 ;  /* 0x000000060700720c */ /* 0x000fe20000f26670 */
[----:B------:R-:W-:-:S05]  /*1110*/  IMAD.HI.U32 R6, R5, R2, RZ ;  /* 0x0000000205067227 */ /* 0x000fca00078e00ff */
[----:B------:R-:W-:-:S04]  /*1120*/  SHF.R.U32.HI R6, RZ, R3, R6 ;  /* 0x00000003ff067219 */ /* 0x000fc80000011606 */
[----:B------:R-:W-:-:S03]  /*1130*/  SEL R6, R5, R6, !P0 ;  /* 0x0000000605067207 */ /* 0x000fc60004000000 */
[----:B------:R-:W-:Y:S01]  /*1140*/  @!P1 IMAD.HI.U32 R8, R7, R2, RZ ;  /* 0x0000000207089227 */ /* 0x000fe200078e00ff */
[----:B------:R-:W-:-:S04]  /*1150*/  IADD3 R2, PT, PT, -R6, RZ, RZ ;  /* 0x000000ff06027210 */ /* 0x000fc80007ffe1ff */
[----:B------:R-:W-:Y:S01]  /*1160*/  @!P1 SHF.R.U32.HI R8, RZ, R3, R8 ;  /* 0x00000003ff089219 */ /* 0x000fe20000011608 */
[----:B------:R-:W-:-:S03]  /*1170*/  IMAD R2, R9, R2, R5 ;  /* 0x0000000209027224 */ /* 0x000fc600078e0205 */
[----:B------:R-:W-:-:S05]  /*1180*/  @!P1 SEL R3, R7, R8, !P0 ;  /* 0x0000000807039207 */ /* 0x000fca0004000000 */
[--C-:B------:R-:W-:Y:S02]  /*1190*/  @!P1 IMAD.IADD R6, R6, 0x1, -R3.reuse ;  /* 0x0000000106069824 */ /* 0x100fe400078e0a03 */
[----:B------:R-:W-:Y:S01]  /*11a0*/  @!P1 IMAD R3, R2, R11, R3 ;  /* 0x0000000b02039224 */ /* 0x000fe200078e0203 */
[----:B------:R-:W-:Y:S01]  /*11b0*/  IADD3 R2, PT, PT, -R7, RZ, RZ ;  /* 0x000000ff07027210 */ /* 0x000fe20007ffe1ff */
[----:B------:R-:W-:Y:S02]  /*11c0*/  @!P1 IMAD R5, R6, R9, R7 ;  /* 0x0000000906059224 */ /* 0x000fe400078e0207 */
[----:B------:R-:W-:Y:S02]  /*11d0*/  @!P1 IMAD.MOV.U32 R7, RZ, RZ, R3 ;  /* 0x000000ffff079224 */ /* 0x000fe400078e0003 */
[----:B------:R-:W-:Y:S02]  /*11e0*/  IMAD R2, R10, R2, R21 ;  /* 0x000000020a027224 */ /* 0x000fe400078e0215 */
[----:B------:R-:W-:-:S02]  /*11f0*/  IMAD R20, R5, R4, R13 ;  /* 0x0000000405147224 */ /* 0x000fc400078e020d */
[----:B------:R-:W-:Y:S02]  /*1200*/  IMAD R21, R7, R10, R2 ;  /* 0x0000000a07157224 */ /* 0x000fe400078e0202 */
.L_x_15:
[----:B------:R-:W1:Y:S01]  /*1210*/  LDCU UR4, c[0x0][0xb30] ;  /* 0x00016600ff0477ac */ /* 0x000e620008000800 */
[----:B------:R-:W2:Y:S08]  /*1220*/  S2UR UR37, SR_CgaCtaId ;  /* 0x00000000002579c3 */ /* 0x000eb00000008800 */
[----:B------:R-:W3:Y:S01]  /*1230*/  LDC R72, c[0x0][0xb24] ;  /* 0x0002c900ff487b82 */ /* 0x000ee20000000800 */
[----:B-1----:R-:W-:-:S09]  /*1240*/  UISETP.NE.AND UP1, UPT, UR4, 0x1, UPT ;  /* 0x000000010400788c */ /* 0x002fd2000bf25270 */
[----:B--2---:R-:W-:Y:S05]  /*1250*/  BRA.U UP1, `(.L_x_16) ;  /* 0x0000000101407547 */ /* 0x004fea000b800000 */
[----:B------:R-:W1:Y:S08]  /*1260*/  LDC.64 R4, c[0x0][0xb10] ;  /* 0x0002c400ff047b82 */ /* 0x000e700000000a00 */
[----:B------:R-:W2:Y:S08]  /*1270*/  LDC.64 R2, c[0x0][0xb18] ;  /* 0x0002c600ff027b82 */ /* 0x000eb00000000a00 */
[----:B------:R-:W4:Y:S08]  /*1280*/  LDC R6, c[0x0][0xb20] ;  /* 0x0002c800ff067b82 */ /* 0x000f300000000800 */
[----:B------:R-:W3:Y:S01]  /*1290*/  LDC R8, c[0x0][0xb0c] ;  /* 0x0002c300ff087b82 */ /* 0x000ee20000000800 */
[----:B-1----:R-:W-:-:S05]  /*12a0*/  IMAD.HI.U32 R4, R21, R4, RZ ;  /* 0x0000000415047227 */ /* 0x002fca00078e00ff */
[----:B------:R-:W-:Y:S01]  /*12b0*/  SHF.R.U32.HI R4, RZ, R5, R4 ;  /* 0x00000005ff047219 */ /* 0x000fe20000011604 */
[----:B--2---:R-:W-:Y:S01]  /*12c0*/  IMAD.HI.U32 R3, R20, R3, RZ ;  /* 0x0000000314037227 */ /* 0x004fe200078e00ff */
[----:B------:R-:W-:-:S04]  /*12d0*/  ISETP.NE.AND P0, PT, R2, 0x1, PT ;  /* 0x000000010200780c */ /* 0x000fc80003f05270 */
[----:B----4-:R-:W-:-:S04]  /*12e0*/  SHF.R.U32.HI R3, RZ, R6, R3 ;  /* 0x00000006ff037219 */ /* 0x010fc80000011603 */
[----:B------:R-:W-:Y:S02]  /*12f0*/  SEL R3, R20, R3, !P0 ;  /* 0x0000000314037207 */ /* 0x000fe40004000000 */
[----:B---3--:R-:W-:-:S04]  /*1300*/  ISETP.NE.AND P1, PT, R8, 0x1, PT ;  /* 0x000000010800780c */ /* 0x008fc80003f25270 */
[----:B------:R-:W-:-:S05]  /*1310*/  SEL R4, R21, R4, !P1 ;  /* 0x0000000415047207 */ /* 0x000fca0004800000 */
[----:B------:R-:W-:Y:S02]  /*1320*/  IMAD.IADD R5, R3, 0x1, -R4 ;  /* 0x0000000103057824 */ /* 0x000fe400078e0a04 */
[----:B------:R-:W-:Y:S02]  /*1330*/  IMAD.IADD R3, R4, 0x1, -R3 ;  /* 0x0000000104037824 */ /* 0x000fe400078e0a03 */
[----:B------:R-:W-:Y:S02]  /*1340*/  IMAD R21, R5, R8, R21 ;  /* 0x0000000805157224 */ /* 0x000fe400078e0215 */
[----:B------:R-:W-:-:S07]  /*1350*/  IMAD R20, R3, R2, R20 ;  /* 0x0000000203147224 */ /* 0x000fce00078e0214 */
.L_x_16:
[----:B------:R-:W-:Y:S01]  /*1360*/  BAR.SYNC.DEFER_BLOCKING 0x0 ;  /* 0x0000000000007b1d */ /* 0x000fe20000010000 */
[----:B------:R-:W-:Y:S01]  /*1370*/  UISETP.NE.AND UP1, UPT, UR8, 0x2, UPT ;  /* 0x000000020800788c */ /* 0x000fe2000bf25270 */
[----:B------:R-:W-:Y:S02]  /*1380*/  ISETP.NE.OR P5, PT, R0, 0x2, !P5 ;  /* 0x000000020000780c */ /* 0x000fe40006fa5670 */
[----:B------:R-:W-:-:S06]  /*1390*/  LOP3.LUT R2, R167, 0x1f, RZ, 0xc0, !PT ;  /* 0x0000001fa7027812 */ /* 0x000fcc00078ec0ff */
[----:B------:R-:W-:Y:S05]  /*13a0*/  BRA.U UP1, `(.L_x_17) ;  /* 0x0000001101a07547 */ /* 0x000fea000b800000 */
[----:B------:R-:W1:Y:S01]  /*13b0*/  LDCU UR13, c[0x0][0x38c] ;  /* 0x00007180ff0d77ac */ /* 0x000e620008000800 */
[----:B------:R-:W2:Y:S01]  /*13c0*/  LDC R9, c[0x0][0x370] ;  /* 0x0000dc00ff097b82 */ /* 0x000ea20000000800 */
[----:B------:R-:W-:Y:S01]  /*13d0*/  PLOP3.LUT P1, PT, PT, PT, UP2, 0x80, 0x8 ;  /* 0x000000000008781c */ /* 0x000fe20003f2f028 */
[----:B------:R-:W-:Y:S01]  /*13e0*/  HFMA2 R12, -RZ, RZ, 0, 0 ;  /* 0x00000000ff0c7431 */ /* 0x000fe200000001ff */
[----:B------:R-:W-:Y:S01]  /*13f0*/  ISETP.EQ.OR P4, PT, R2, RZ, P5 ;  /* 0x000000ff0200720c */ /* 0x000fe20002f82670 */
[----:B------:R-:W-:Y:S01]  /*1400*/  IMAD.MOV.U32 R15, RZ, RZ, 0x1 ;  /* 0x00000001ff0f7424 */ /* 0x000fe200078e00ff */
[----:B------:R-:W-:Y:S01]  /*1410*/  PLOP3.LUT P1, PT, P1, PT, PT, 0x8, 0x80 ;  /* 0x000000000080781c */ /* 0x000fe20000f2e170 */
[----:B------:R-:W-:Y:S01]  /*1420*/  IMAD.MOV.U32 R14, RZ, RZ, RZ ;  /* 0x000000ffff0e7224 */ /* 0x000fe200078e00ff */
[----:B------:R-:W-:Y:S01]  /*1430*/  MOV R8, 0x1 ;  /* 0x0000000100087802 */ /* 0x000fe20000000f00 */
[----:B------:R-:W4:Y:S01]  /*1440*/  LDC R0, c[0x0][0x374] ;  /* 0x0000dd00ff007b82 */ /* 0x000f220000000800 */
[----:B------:R-:W-:Y:S01]  /*1450*/  IMAD.MOV.U32 R10, RZ, RZ, RZ ;  /* 0x000000ffff0a7224 */ /* 0x000fe200078e00ff */
[----:B------:R-:W2:Y:S01]  /*1460*/  LDCU.64 UR22, c[0x0][0x348] ;  /* 0x00006900ff1677ac */ /* 0x000ea20008000a00 */
[----:B------:R-:W-:Y:S01]  /*1470*/  UMOV UR6, URZ ;  /* 0x000000ff00067c82 */ /* 0x000fe20008000000 */
[----:B-1----:R-:W-:-:S04]  /*1480*/  UIADD3 UR5, UPT, UPT, UR13, 0x7f, URZ ;  /* 0x0000007f0d057890 */ /* 0x002fc8000fffe0ff */
[----:B------:R-:W-:-:S04]  /*1490*/  USHF.R.S32.HI UR4, URZ, 0x1f, UR5 ;  /* 0x0000001fff047899 */ /* 0x000fc80008011405 */
[----:B------:R-:W-:-:S04]  /*14a0*/  ULEA.HI UR4, UR4, UR5, URZ, 0x7 ;  /* 0x0000000504047291 */ /* 0x000fc8000f8f38ff */
[----:B------:R-:W-:Y:S02]  /*14b0*/  USHF.R.S32.HI UR15, URZ, 0x7, UR4 ;  /* 0x00000007ff0f7899 */ /* 0x000fe40008011404 */
[----:B------:R-:W-:Y:S02]  /*14c0*/  UIADD3 UR4, UPT, UPT, UR13, -0x1, URZ ;  /* 0xffffffff0d047890 */ /* 0x000fe4000fffe0ff */
[----:B------:R-:W-:Y:S02]  /*14d0*/  UISETP.LT.U32.AND UP0, UPT, UR15, 0x6, UPT ;  /* 0x000000060f00788c */ /* 0x000fe4000bf01070 */
[----:B------:R-:W-:Y:S02]  /*14e0*/  UISETP.GE.U32.AND UP1, UPT, UR4, -0xff, UPT ;  /* 0xffffff010400788c */ /* 0x000fe4000bf26070 */
[----:B------:R-:W-:Y:S02]  /*14f0*/  USEL UR14, UR15, 0x6, UP0 ;  /* 0x000000060f0e7887 */ /* 0x000fe40008000000 */
[----:B------:R-:W-:-:S02]  /*1500*/  UIADD3 UR13, UPT, UPT, UR13, 0xfe, URZ ;  /* 0x000000fe0d0d7890 */ /* 0x000fc4000fffe0ff */
[----:B------:R-:W-:Y:S02]  /*1510*/  UIADD3 UR5, UPT, UPT, UR14, -0x1, URZ ;  /* 0xffffffff0e057890 */ /* 0x000fe4000fffe0ff */
[----:B------:R-:W-:-:S03]  /*1520*/  UIADD3 UR7, UPT, UPT, UR15, -UR14, URZ ;  /* 0x8000000e0f077290 */ /* 0x000fc6000fffe0ff */
[----:B------:R-:W-:-:S04]  /*1530*/  @UP1 UIADD3 UR5, UPT, UPT, UR14, URZ, URZ ;  /* 0x000000ff0e051290 */ /* 0x000fc8000fffe0ff */
[----:B--2---:R-:W-:-:S12]  /*1540*/  UIADD3 UR5, UPT, UPT, UR5, 0x1, URZ ;  /* 0x0000000105057890 */ /* 0x004fd8000fffe0ff */
.L_x_35:
[----:B------:R-:W-:Y:S01]  /*1550*/  UISETP.NE.AND UP0, UPT, UR37, URZ, UPT ;  /* 0x000000ff2500728c */ /* 0x000fe2000bf05270 */
[----:B------:R-:W1:Y:S08]  /*1560*/  S2UR UR37, SR_CgaCtaId ;  /* 0x00000000002579c3 */ /* 0x000e700000008800 */
[----:B------:R-:W-:Y:S05]  /*1570*/  BRA.U UP0, `(.L_x_18) ;  /* 0x0000000100347547 */ /* 0x000fea000b800000 */
[----:B------:R-:W2:Y:S01]  /*1580*/  S2R R2, SR_CgaCtaId ;  /* 0x0000000000027919 */ /* 0x000ea20000008800 */
[----:B------:R-:W-:-:S04]  /*1590*/  MOV R3, 0x400 ;  /* 0x0000040000037802 */ /* 0x000fc80000000f00 */
[----:B--2---:R-:W-:Y:S02]  /*15a0*/  LEA R3, R2, R3, 0x18 ;  /* 0x0000000302037211 */ /* 0x004fe400078ec0ff */
[----:B------:R-:W-:-:S03]  /*15b0*/  SHF.L.U32 R2, R8, 0x1f, RZ ;  /* 0x0000001f08027819 */ /* 0x000fc600000006ff */
[----:B------:R-:W-:-:S04]  /*15c0*/  IMAD R3, R10, 0x8, R3 ;  /* 0x000000080a037824 */ /* 0x000fc800078e0203 */
[----:B------:R-:W2:Y:S02]  /*15d0*/  SYNCS.PHASECHK.TRANS64.TRYWAIT P0, [R3+URZ+0x100], R2 ;  /* 0x00010002030075a7 */ /* 0x000ea400080011ff */
[----:B--2---:R-:W-:Y:S05]  /*15e0*/  @!P0 BRA `(.L_x_19) ;  /* 0x0000006c00908947 */ /* 0x004fea0003800000 */
.L_x_107:
[----:B------:R-:W-:Y:S01]  /*15f0*/  VIADD R10, R10, 0x1 ;  /* 0x000000010a0a7836 */ /* 0x000fe20000000000 */
[----:B------:R2:W-:Y:S04]  /*1600*/  SYNCS.ARRIVE.TRANS64.A1T0 RZ, [R3+URZ+0xf0], RZ ;  /* 0x0000f0ff03ff79a7 */ /* 0x0005e800081000ff */
[----:B------:R-:W-:-:S04]  /*1610*/  ISETP.NE.AND P0, PT, R10, 0x2, PT ;  /* 0x000000020a00780c */ /* 0x000fc80003f05270 */
[----:B------:R-:W-:Y:S02]  /*1620*/  SEL R10, R10, RZ, P0 ;  /* 0x000000ff0a0a7207 */ /* 0x000fe40000000000 */
[----:B--2---:R-:W-:-:S04]  /*1630*/  SEL R3, RZ, 0x1, P0 ;  /* 0x00000001ff037807 */ /* 0x004fc80000000000 */
[----:B------:R-:W-:-:S07]  /*1640*/  LOP3.LUT R8, R8, R3, RZ, 0x3c, !PT ;  /* 0x0000000308087212 */ /* 0x000fce00078e3cff */
.L_x_18:
[----:B------:R-:W-:Y:S01]  /*1650*/  UMOV UR4, 0x400 ;  /* 0x0000040000047882 */ /* 0x000fe20000000000 */
[----:B------:R-:W-:Y:S01]  /*1660*/  SHF.L.U32 R2, R15, 0x1f, RZ ;  /* 0x0000001f0f027819 */ /* 0x000fe200000006ff */
[----:B-1----:R-:W-:Y:S01]  /*1670*/  ULEA UR4, UR37, UR4, 0x18 ;  /* 0x0000000425047291 */ /* 0x002fe2000f8ec0ff */
[----:B------:R-:W-:Y:S01]  /*1680*/  R2UR UR34, R21 ;  /* 0x00000000152272ca */ /* 0x000fe200000e0000 */
[----:B------:R-:W-:Y:S01]  /*1690*/  UISETP.GE.U32.AND UP0, UPT, UR13, 0xff, UPT ;  /* 0x000000ff0d00788c */ /* 0x000fe2000bf06070 */
[----:B------:R-:W-:Y:S01]  /*16a0*/  R2UR UR10, R20 ;  /* 0x00000000140a72ca */ /* 0x000fe200000e0000 */
[----:B------:R-:W-:Y:S01]  /*16b0*/  ULEA UR8, UR6, UR4, 0x3 ;  /* 0x0000000406087291 */ /* 0x000fe2000f8e18ff */
[----:B------:R-:W-:-:S08]  /*16c0*/  UMOV UR24, URZ ;  /* 0x000000ff00187c82 */ /* 0x000fd00008000000 */
[----:B------:R1:W2:Y:S01]  /*16d0*/  SYNCS.PHASECHK.TRANS64.TRYWAIT P0, [UR8+0x30], R2 ;  /* 0x00003002ff0075a7 */ /* 0x0002a20008001108 */
[----:B------:R-:W-:Y:S02]  /*16e0*/  USHF.L.U32 UR34, UR34, 0x7, URZ ;  /* 0x0000000722227899 */ /* 0x000fe400080006ff */
[----:B------:R-:W-:Y:S01]  /*16f0*/  USHF.L.U32 UR10, UR10, 0x7, URZ ;  /* 0x000000070a0a7899 */ /* 0x000fe200080006ff */
[----:B------:R-:W-:Y:S11]  /*1700*/  BRA.U !UP0, `(.L_x_20) ;  /* 0x0000000108a47547 */ /* 0x000ff6000b800000 */
[----:B------:R-:W-:Y:S01]  /*1710*/  UMOV UR16, URZ ;  /* 0x000000ff00107c82 */ /* 0x000fe20008000000 */
[----:B------:R-:W-:-:S05]  /*1720*/  UMOV UR17, UR6 ;  /* 0x0000000600117c82 */ /* 0x000fca0008000000 */
.L_x_25:
[----:B-1----:R-:W-:Y:S01]  /*1730*/  ULEA UR33, UR17, UR4, 0x3 ;  /* 0x0000000411217291 */ /* 0x002fe2000f8e18ff */
[----:B--2---:R-:W-:Y:S01]  /*1740*/  @!P5 MOV R3, 0x8000 ;  /* 0x000080000003d802 */ /* 0x004fe20000000f00 */
[----:B--2---:R-:W-:Y:S10]  /*1750*/  @P0 BRA `(.L_x_21) ;  /* 0x00000000000c0947 */ /* 0x004ff40003800000 */
[----:B------:R-:W-:-:S04]  /*1760*/  SHF.L.U32 R5, R15, 0x1f, RZ ;  /* 0x0000001f0f057819 */ /* 0x000fc800000006ff */
[----:B------:R-:W2:Y:S02]  /*1770*/  SYNCS.PHASECHK.TRANS64.TRYWAIT P0, [UR33+0x30], R5 ;  /* 0x00003005ff0075a7 */ /* 0x000ea40008001121 */
[----:B--2---:R-:W-:Y:S05]  /*1780*/  @!P0 BRA `(.L_x_22) ;  /* 0x0000006c003c8947 */ /* 0x004fea0003800000 */
.L_x_21:
[----:B------:R2:W-:Y:S01]  /*1790*/  @!P5 SYNCS.ARRIVE.TRANS64 RZ, [UR33], R3 ;  /* 0x00000003ffffd9a7 */ /* 0x0005e20008000021 */
[----:B------:R-:W-:Y:S04]  /*17a0*/  BSSY.RECONVERGENT B0, `(.L_x_23) ;  /* 0x0000003000007945 */ /* 0x000fe80003800200 */
[----:B------:R-:W-:Y:S05]  /*17b0*/  @P4 BRA `(.L_x_24) ;  /* 0x0000000000044947 */ /* 0x000fea0003800000 */
[----:B------:R-:W-:Y:S05]  /*17c0*/  BPT.TRAP 0x1 ;  /* 0x000000040000795c */ /* 0x000fea0000300000 */
.L_x_24:
[----:B------:R-:W-:Y:S05]  /*17d0*/  BSYNC.RECONVERGENT B0 ;  /* 0x0000000000007941 */ /* 0x000fea0003800200 */
.L_x_23:
[----:B------:R-:W-:Y:S02]  /*17e0*/  UIADD3 UR6, UPT, UPT, UR17, 0x1, URZ ;  /* 0x0000000111067890 */ /* 0x000fe4000fffe0ff */
[----:B------:R-:W-:Y:S02]  /*17f0*/  UIADD3 UR26, UP1, UPT, UR22, 0x80, URZ ;  /* 0x00000080161a7890 */ /* 0x000fe4000ff3e0ff */
[----:B------:R-:W-:Y:S02]  /*1800*/  UISETP.NE.AND UP0, UPT, UR6, 0x6, UPT ;  /* 0x000000060600788c */ /* 0x000fe4000bf05270 */
[----:B------:R-:W-:Y:S02]  /*1810*/  USHF.L.U32 UR35, UR16, 0x7, URZ ;  /* 0x0000000710237899 */ /* 0x000fe400080006ff */
[----:B------:R-:W-:Y:S02]  /*1820*/  USEL UR9, URZ, 0x1, UP0 ;  /* 0x00000001ff097887 */ /* 0x000fe40008000000 */
[----:B------:R-:W-:-:S02]  /*1830*/  USEL UR6, UR6, URZ, UP0 ;  /* 0x000000ff06067287 */ /* 0x000fc40008000000 */
[----:B------:R-:W-:Y:S02]  /*1840*/  UIADD3 UR20, UP0, UPT, UR22, 0x180, URZ ;  /* 0x0000018016147890 */ /* 0x000fe4000ff1e0ff */
[----:B------:R-:W-:Y:S01]  /*1850*/  ULEA UR8, UR6, UR4, 0x3 ;  /* 0x0000000406087291 */ /* 0x000fe2000f8e18ff */
[----:B------:R-:W-:Y:S01]  /*1860*/  LOP3.LUT R15, R15, UR9, RZ, 0x3c, !PT ;  /* 0x000000090f0f7c12 */ /* 0x000fe2000f8e3cff */
[----:B------:R-:W-:Y:S02]  /*1870*/  UIADD3.X UR27, UPT, UPT, URZ, UR23, URZ, UP1, !UPT ;  /* 0x00000017ff1b7290 */ /* 0x000fe40008ffe4ff */
[----:B------:R-:W-:Y:S01]  /*1880*/  UIADD3.X UR21, UPT, UPT, URZ, UR23, URZ, UP0, !UPT ;  /* 0x00000017ff157290 */ /* 0x000fe200087fe4ff */
[----:B-1----:R-:W-:Y:S01]  /*1890*/  SHF.L.U32 R2, R15, 0x1f, RZ ;  /* 0x0000001f0f027819 */ /* 0x002fe200000006ff */
[----:B------:R-:W-:Y:S01]  /*18a0*/  UMOV UR18, 0x0 ;  /* 0x0000000000127882 */ /* 0x000fe20000000000 */
[----:B------:R-:W-:Y:S01]  /*18b0*/  UMOV UR19, 0x10000000 ;  /* 0x1000000000137882 */ /* 0x000fe20000000000 */
[----:B------:R-:W-:Y:S01]  /*18c0*/  UMOV UR12, UR36 ;  /* 0x00000024000c7c82 */ /* 0x000fe20008000000 */
[----:B------:R1:W1:Y:S01]  /*18d0*/  SYNCS.PHASECHK.TRANS64.TRYWAIT P0, [UR8+0x30], R2 ;  /* 0x00003002ff0075a7 */ /* 0x0002620008001108 */
[----:B------:R-:W-:Y:S01]  /*18e0*/  ULEA UR8, UR17, UR4, 0xe ;  /* 0x0000000411087291 */ /* 0x000fe2000f8e70ff */
[----:B------:R-:W-:Y:S01]  /*18f0*/  UMOV UR9, UR33 ;  /* 0x0000002100097c82 */ /* 0x000fe20008000000 */
[----:B------:R-:W-:-:S02]  /*1900*/  UMOV UR11, UR35 ;  /* 0x00000023000b7c82 */ /* 0x000fc40008000000 */
[----:B------:R-:W-:Y:S02]  /*1910*/  UIADD3 UR32, UPT, UPT, UR8, 0x8400, URZ ;  /* 0x0000840008207890 */ /* 0x000fe4000fffe0ff */
[----:B------:R-:W-:Y:S02]  /*1920*/  UIADD3 UR8, UPT, UPT, UR8, 0x20400, URZ ;  /* 0x0002040008087890 */ /* 0x000fe4000fffe0ff */
[----:B------:R-:W-:Y:S01]  /*1930*/  UIADD3 UR16, UPT, UPT, UR16, 0x1, URZ ;  /* 0x0000000110107890 */ /* 0x000fe2000fffe0ff */
[----:B------:R-:W-:Y:S01]  /*1940*/  UMOV UR24, UR5 ;  /* 0x0000000500187c82 */ /* 0x000fe20008000000 */
[----:B------:R-:W-:Y:S02]  /*1950*/  UMOV UR17, UR6 ;  /* 0x0000000600117c82 */ /* 0x000fe40008000000 */
[----:B------:R-:W-:Y:S01]  /*1960*/  UISETP.NE.AND UP0, UPT, UR16, UR5, UPT ;  /* 0x000000051000728c */ /* 0x000fe2000bf05270 */
[----:B------:R1:W-:Y:S02]  /*1970*/  UTMALDG.3D [UR32], [UR26], desc[UR18] ;  /* 0x000012201a0075b4 */ /* 0x0003e40008011000 */
[----:B------:R1:W-:Y:S06]  /*1980*/  UTMALDG.3D [UR8], [UR20], desc[UR18] ;  /* 0x00001208140075b4 */ /* 0x0003ec0008011000 */
[----:B------:R-:W-:Y:S05]  /*1990*/  BRA.U UP0, `(.L_x_25) ;  /* 0xfffffffd00647547 */ /* 0x000fea000b83ffff */
.L_x_20:
[----:B-1----:R-:W-:Y:S01]  /*19a0*/  ULEA UR8, UR6, UR4, 0x3 ;  /* 0x0000000406087291 */ /* 0x002fe2000f8e18ff */
[----:B------:R-:W-:Y:S01]  /*19b0*/  SHF.L.U32 R2, R15, 0x1f, RZ ;  /* 0x0000001f0f027819 */ /* 0x000fe200000006ff */
[----:B------:R-:W-:Y:S01]  /*19c0*/  @!P1 SYNCS.ARRIVE.TRANS64.A1T0 RZ, [UR4+0x88], RZ ;  /* 0x000088ffffff99a7 */ /* 0x000fe20008100004 */
[----:B------:R-:W-:-:S06]  /*19d0*/  UISETP.GT.AND UP0, UPT, UR15, UR14, UPT ;  /* 0x0000000e0f00728c */ /* 0x000fcc000bf04270 */
[----:B--2---:R1:W2:Y:S03]  /*19e0*/  SYNCS.PHASECHK.TRANS64.TRYWAIT P0, [UR8+0x30], R2 ;  /* 0x00003002ff0075a7 */ /* 0x0042a60008001108 */
[----:B------:R-:W-:Y:S05]  /*19f0*/  BRA.U !UP0, `(.L_x_26) ;  /* 0x0000000108a87547 */ /* 0x000fea000b800000 */
[----:B------:R-:W-:Y:S01]  /*1a00*/  UIADD3 UR21, UPT, UPT, UR7, UR24, URZ ;  /* 0x0000001807157290 */ /* 0x000fe2000fffe0ff */
[----:B------:R-:W-:-:S11]  /*1a10*/  UMOV UR25, UR6 ;  /* 0x0000000600197c82 */ /* 0x000fd60008000000 */
.L_x_31:
[----:B-1----:R-:W-:Y:S01]  /*1a20*/  ULEA UR17, UR25, UR4, 0x3 ;  /* 0x0000000419117291 */ /* 0x002fe2000f8e18ff */
[----:B--2---:R-:W-:Y:S01]  /*1a30*/  @!P5 MOV R3, 0x8000 ;  /* 0x000080000003d802 */ /* 0x004fe20000000f00 */
[----:B--2---:R-:W-:Y:S10]  /*1a40*/  @P0 BRA `(.L_x_27) ;  /* 0x00000000000c0947 */ /* 0x004ff40003800000 */
[----:B------:R-:W-:-:S04]  /*1a50*/  SHF.L.U32 R5, R15, 0x1f, RZ ;  /* 0x0000001f0f057819 */ /* 0x000fc800000006ff */
[----:B------:R-:W2:Y:S02]  /*1a60*/  SYNCS.PHASECHK.TRANS64.TRYWAIT P0, [UR17+0x30], R5 ;  /* 0x00003005ff0075a7 */ /* 0x000ea40008001111 */
[----:B--2---:R-:W-:Y:S05]  /*1a70*/  @!P0 BRA `(.L_x_28) ;  /* 0x0000006800988947 */ /* 0x004fea0003800000 */
.L_x_27:
[----:B------:R2:W-:Y:S01]  /*1a80*/  @!P5 SYNCS.ARRIVE.TRANS64 RZ, [UR17], R3 ;  /* 0x00000003ffffd9a7 */ /* 0x0005e20008000011 */
[----:B------:R-:W-:Y:S04]  /*1a90*/  BSSY.RECONVERGENT B0, `(.L_x_29) ;  /* 0x0000003000007945 */ /* 0x000fe80003800200 */
[----:B------:R-:W-:Y:S05]  /*1aa0*/  @P4 BRA `(.L_x_30) ;  /* 0x0000000000044947 */ /* 0x000fea0003800000 */
[----:B------:R-:W-:Y:S05]  /*1ab0*/  BPT.TRAP 0x1 ;  /* 0x000000040000795c */ /* 0x000fea0000300000 */
.L_x_30:
[----:B------:R-:W-:Y:S05]  /*1ac0*/  BSYNC.RECONVERGENT B0 ;  /* 0x0000000000007941 */ /* 0x000fea0003800200 */
.L_x_29:
        /* <DEDUP_REMOVED lines=20> */
[----:B------:R-:W-:Y:S01]  /*1c10*/  UIADD3 UR8, UPT, UPT, UR8, 0x20400, URZ ;  /* 0x0002040008087890 */ /* 0x000fe2000fffe0ff */
[----:B------:R-:W-:Y:S01]  /*1c20*/  UMOV UR9, UR17 ;  /* 0x0000001100097c82 */ /* 0x000fe20008000000 */
[----:B------:R-:W-:Y:S01]  /*1c30*/  UMOV UR11, UR19 ;  /* 0x00000013000b7c82 */ /* 0x000fe20008000000 */
[----:B------:R-:W-:Y:S01]  /*1c40*/  UIADD3 UR24, UPT, UPT, UR24, 0x1, URZ ;  /* 0x0000000118187890 */ /* 0x000fe2000fffe0ff */
[----:B------:R-:W-:-:S03]  /*1c50*/  UMOV UR25, UR6 ;  /* 0x0000000600197c82 */ /* 0x000fc60008000000 */
[----:B------:R1:W-:Y:S01]  /*1c60*/  UTMALDG.3D [UR16], [UR30], desc[UR26] ;  /* 0x00001a101e0075b4 */ /* 0x0003e20008011000 */
[----:B------:R-:W-:Y:S01]  /*1c70*/  UISETP.NE.AND UP0, UPT, UR24, UR21, UPT ;  /* 0x000000151800728c */ /* 0x000fe2000bf05270 */
[----:B------:R1:W-:Y:S08]  /*1c80*/  UTMALDG.3D [UR8], [UR28], desc[UR26] ;  /* 0x00001a081c0075b4 */ /* 0x0003f00008011000 */
[----:B------:R-:W-:Y:S05]  /*1c90*/  BRA.U UP0, `(.L_x_31) ;  /* 0xfffffffd00607547 */ /* 0x000fea000b83ffff */
.L_x_26:
[----:B-1----:R-:W-:Y:S01]  /*1ca0*/  LEA R2, R14, UR4, 0x3 ;  /* 0x000000040e027c11 */ /* 0x002fe2000f8e18ff */
[----:B------:R-:W-:Y:S01]  /*1cb0*/  NOP ;  /* 0x0000000000007918 */ /* 0x000fe20000000000 */
[----:B--2---:R-:W-:Y:S02]  /*1cc0*/  SHF.L.U32 R3, R12, 0x1f, RZ ;  /* 0x0000001f0c037819 */ /* 0x004fe400000006ff */
[----:B------:R-:W-:Y:S02]  /*1cd0*/  LEA R4, R14, UR4, 0x4 ;  /* 0x000000040e047c11 */ /* 0x000fe4000f8e20ff */
[----:B------:R-:W1:Y:S02]  /*1ce0*/  SYNCS.PHASECHK.TRANS64.TRYWAIT P0, [R2+URZ+0x90], R3 ;  /* 0x00009003020075a7 */ /* 0x000e6400080011ff */
[----:B-1----:R-:W-:Y:S05]  /*1cf0*/  @!P0 BRA `(.L_x_32) ;  /* 0x0000006800108947 */ /* 0x002fea0003800000 */
.L_x_110:
[----:B------:R-:W2:Y:S01]  /*1d00*/  LDS.128 R4, [R4+0x120] ;  /* 0x0001200004047984 */ /* 0x000ea20000000c00 */
[----:B---3--:R-:W-:Y:S01]  /*1d10*/  ISETP.GE.AND P0, PT, R72, 0x1, PT ;  /* 0x000000014800780c */ /* 0x008fe20003f06270 */
[----:B-1----:R-:W-:Y:S01]  /*1d20*/  VIADD R2, R2, 0xa0 ;  /* 0x000000a002027836 */ /* 0x002fe20000000000 */
[----:B------:R-:W-:Y:S01]  /*1d30*/  @!PT LDS RZ, [RZ] ;  /* 0x00000000fffff984 */ /* 0x000fe20000000800 */
[----:B------:R-:W-:Y:S01]  /*1d40*/  @!PT LDS RZ, [RZ] ;  /* 0x00000000fffff984 */ /* 0x000fe20000000800 */
[----:B------:R-:W-:Y:S01]  /*1d50*/  @!PT LDS RZ, [RZ] ;  /* 0x00000000fffff984 */ /* 0x000fe20000000800 */
[----:B------:R-:W-:Y:S01]  /*1d60*/  @!PT LDS RZ, [RZ] ;  /* 0x00000000fffff984 */ /* 0x000fe20000000800 */
[----:B------:R1:W-:Y:S06]  /*1d70*/  MEMBAR.ALL.CTA ;  /* 0x0000000000007992 */ /* 0x0003ec0000008000 */
[----:B-1----:R-:W1:Y:S01]  /*1d80*/  FENCE.VIEW.ASYNC.S ;  /* 0x00000000000073c6 */ /* 0x002e620000000000 */
[----:B------:R-:W-:-:S04]  /*1d90*/  PRMT R2, RZ, 0x654, R2 ;  /* 0x00000654ff027816 */ /* 0x000fc80000000002 */
[----:B-1----:R1:W-:Y:S01]  /*1da0*/  SYNCS.ARRIVE.TRANS64.RED.A1T0 RZ, [R2+URZ], RZ ;  /* 0x000000ff02ff79a7 */ /* 0x0023e200081004ff */
[----:B--2---:R-:W-:-:S13]  /*1db0*/  LOP3.LUT P2, RZ, R6, 0x1, RZ, 0xc0, !PT ;  /* 0x0000000106ff7812 */ /* 0x004fda000784c0ff */
[----:B------:R-:W-:Y:S01]  /*1dc0*/  @P2 SHF.R.U32.HI R3, RZ, 0x10, R5 ;  /* 0x00000010ff032819 */ /* 0x000fe20000011605 */
[----:B------:R-:W-:Y:S01]  /*1dd0*/  VOTEU.ANY UP0, P2 ;  /* 0x0000000000ff7886 */ /* 0x000fe20001000100 */
[----:B------:R-:W-:Y:S02]  /*1de0*/  @P2 MOV R13, R4 ;  /* 0x00000004000d2202 */ /* 0x000fe40000000f00 */
[----:B------:R-:W-:Y:S02]  /*1df0*/  @P2 R2UR.BROADCAST UR8, R3 ;  /* 0x00000000030822ca */ /* 0x000fe400008e0000 */
[----:B------:R-:W-:-:S11]  /*1e00*/  @P2 LOP3.LUT R11, R5, 0xffff, RZ, 0xc0, !PT ;  /* 0x0000ffff050b2812 */ /* 0x000fd600078ec0ff */
[----:B------:R-:W-:Y:S01]  /*1e10*/  @UP0 UMOV UR36, UR8 ;  /* 0x0000000800240c82 */ /* 0x000fe20008000000 */
[----:B-1----:R-:W-:Y:S05]  /*1e20*/  @!P0 BRA `(.L_x_33) ;  /* 0x0000000000b88947 */ /* 0x002fea0003800000 */
[----:B------:R-:W4:Y:S01]  /*1e30*/  LDC.64 R4, c[0x0][0xb18] ;  /* 0x0002c600ff047b82 */ /* 0x000f220000000a00 */
[----:B------:R-:W-:-:S07]  /*1e40*/  ISETP.NE.AND P3, PT, R72, 0x1, PT ;  /* 0x000000014800780c */ /* 0x000fce0003f65270 */
[----:B------:R-:W1:Y:S08]  /*1e50*/  LDC.64 R6, c[0x0][0xb10] ;  /* 0x0002c400ff067b82 */ /* 0x000e700000000a00 */
[----:B------:R-:W2:Y:S08]  /*1e60*/  LDC R16, c[0x0][0xb20] ;  /* 0x0002c800ff107b82 */ /* 0x000eb00000000800 */
[----:B------:R-:W3:Y:S01]  /*1e70*/  LDC R18, c[0x0][0xb0c] ;  /* 0x0002c300ff127b82 */ /* 0x000ee20000000800 */
[----:B----4-:R-:W-:Y:S01]  /*1e80*/  IMAD.HI.U32 R17, R0, R5, RZ ;  /* 0x0000000500117227 */ /* 0x010fe200078e00ff */
[----:B------:R-:W-:-:S03]  /*1e90*/  ISETP.NE.AND P0, PT, R4, 0x1, PT ;  /* 0x000000010400780c */ /* 0x000fc60003f05270 */
[----:B------:R-:W-:-:S03]  /*1ea0*/  IMAD.HI.U32 R5, R11, R5, RZ ;  /* 0x000000050b057227 */ /* 0x000fc600078e00ff */
[----:B------:R-:W4:Y:S01]  /*1eb0*/  LDC.64 R2, c[0x0][0xb28] ;  /* 0x0002ca00ff027b82 */ /* 0x000f220000000a00 */
[----:B-1----:R-:W-:-:S04]  /*1ec0*/  IMAD.HI.U32 R20, R9, R6, RZ ;  /* 0x0000000609147227 */ /* 0x002fc800078e00ff */
[----:B------:R-:W-:Y:S01]  /*1ed0*/  IMAD.HI.U32 R22, R13, R6, RZ ;  /* 0x000000060d167227 */ /* 0x000fe200078e00ff */
[----:B------:R-:W-:Y:S02]  /*1ee0*/  SHF.R.U32.HI R20, RZ, R7, R20 ;  /* 0x00000007ff147219 */ /* 0x000fe40000011614 */
[-C--:B--2---:R-:W-:Y:S02]  /*1ef0*/  SHF.R.U32.HI R17, RZ, R16.reuse, R17 ;  /* 0x00000010ff117219 */ /* 0x084fe40000011611 */
[----:B------:R-:W-:Y:S02]  /*1f00*/  SHF.R.U32.HI R16, RZ, R16, R5 ;  /* 0x00000010ff107219 */ /* 0x000fe40000011605 */
[----:B------:R-:W-:Y:S02]  /*1f10*/  SEL R17, R0, R17, !P0 ;  /* 0x0000001100117207 */ /* 0x000fe40004000000 */
[----:B------:R-:W-:Y:S02]  /*1f20*/  SHF.R.U32.HI R22, RZ, R7, R22 ;  /* 0x00000007ff167219 */ /* 0x000fe40000011616 */
[----:B---3--:R-:W-:-:S02]  /*1f30*/  ISETP.NE.AND P1, PT, R18, 0x1, PT ;  /* 0x000000011200780c */ /* 0x008fc40003f25270 */
[----:B------:R-:W-:Y:S02]  /*1f40*/  SEL R5, R11, R16, !P0 ;  /* 0x000000100b057207 */ /* 0x000fe40004000000 */
[----:B------:R-:W-:Y:S02]  /*1f50*/  SEL R19, R9, R20, !P1 ;  /* 0x0000001409137207 */ /* 0x000fe40004800000 */
[----:B------:R-:W-:Y:S01]  /*1f60*/  SEL R7, R13, R22, !P1 ;  /* 0x000000160d077207 */ /* 0x000fe20004800000 */
[----:B----4-:R-:W-:-:S04]  /*1f70*/  IMAD.HI.U32 R20, R17, R2, RZ ;  /* 0x0000000211147227 */ /* 0x010fc800078e00ff */
[----:B------:R-:W-:Y:S01]  /*1f80*/  IMAD.HI.U32 R6, R19, R2, RZ ;  /* 0x0000000213067227 */ /* 0x000fe200078e00ff */
[----:B------:R-:W-:-:S04]  /*1f90*/  @P3 SHF.R.U32.HI R17, RZ, R3, R20 ;  /* 0x00000003ff113219 */ /* 0x000fc80000011614 */
        /* <DEDUP_REMOVED lines=8> */
[----:B------:R-:W-:-:S04]  /*2020*/  @!P0 IMAD.HI.U32 R16, R7, R2, RZ ;  /* 0x0000000207108227 */ /* 0x000fc800078e00ff */
[----:B------:R-:W-:Y:S01]  /*2030*/  IMAD.MOV R2, RZ, RZ, -R6 ;  /* 0x000000ffff027224 */ /* 0x000fe200078e0a06 */
[----:B------:R-:W-:-:S03]  /*2040*/  @!P0 SHF.R.U32.HI R16, RZ, R3, R16 ;  /* 0x00000003ff108219 */ /* 0x000fc60000011610 */
[----:B------:R-:W-:Y:S01]  /*2050*/  IMAD R2, R72, R2, R5 ;  /* 0x0000000248027224 */ /* 0x000fe200078e0205 */
[----:B------:R-:W-:Y:S02]  /*2060*/  @!P0 SEL R3, R7, R16, !P3 ;  /* 0x0000001007038207 */ /* 0x000fe40005800000 */
[----:B------:R-:W-:-:S03]  /*2070*/  IADD3 R16, PT, PT, -R5, RZ, RZ ;  /* 0x000000ff05107210 */ /* 0x000fc60007ffe1ff */
[--C-:B------:R-:W-:Y:S02]  /*2080*/  @!P0 IMAD.IADD R6, R6, 0x1, -R3.reuse ;  /* 0x0000000106068824 */ /* 0x100fe400078e0a03 */
[----:B------:R-:W-:Y:S01]  /*2090*/  @!P0 IMAD R3, R2, R19, R3 ;  /* 0x0000001302038224 */ /* 0x000fe200078e0203 */
[----:B------:R-:W-:Y:S01]  /*20a0*/  IADD3 R2, PT, PT, -R7, RZ, RZ ;  /* 0x000000ff07027210 */ /* 0x000fe20007ffe1ff */
[----:B------:R-:W-:Y:S02]  /*20b0*/  @!P0 IMAD R5, R72, R6, R7 ;  /* 0x0000000648058224 */ /* 0x000fe400078e0207 */
[----:B------:R-:W-:Y:S02]  /*20c0*/  IMAD R11, R4, R16, R11 ;  /* 0x00000010040b7224 */ /* 0x000fe400078e020b */
[----:B------:R-:W-:Y:S02]  /*20d0*/  @!P0 IMAD.MOV.U32 R7, RZ, RZ, R3 ;  /* 0x000000ffff078224 */ /* 0x000fe400078e0003 */
[----:B------:R-:W-:-:S02]  /*20e0*/  IMAD R2, R18, R2, R13 ;  /* 0x0000000212027224 */ /* 0x000fc400078e020d */
[----:B------:R-:W-:Y:S02]  /*20f0*/  IMAD R11, R5, R4, R11 ;  /* 0x00000004050b7224 */ /* 0x000fe400078e020b */
[----:B------:R-:W-:Y:S02]  /*2100*/  IMAD R13, R7, R18, R2 ;  /* 0x00000012070d7224 */ /* 0x000fe400078e0202 */
.L_x_33:
[----:B------:R-:W1:Y:S02]  /*2110*/  LDCU UR8, c[0x0][0xb30] ;  /* 0x00016600ff0877ac */ /* 0x000e640008000800 */
[----:B-1----:R-:W-:-:S09]  /*2120*/  UISETP.NE.AND UP0, UPT, UR8, 0x1, UPT ;  /* 0x000000010800788c */ /* 0x002fd2000bf05270 */
[----:B------:R-:W-:Y:S05]  /*2130*/  BRA.U UP0, `(.L_x_34) ;  /* 0x0000000100407547 */ /* 0x000fea000b800000 */
[----:B------:R-:W1:Y:S08]  /*2140*/  LDC.64 R4, c[0x0][0xb10] ;  /* 0x0002c400ff047b82 */ /* 0x000e700000000a00 */
[----:B------:R-:W2:Y:S08]  /*2150*/  LDC.64 R2, c[0x0][0xb18] ;  /* 0x0002c600ff027b82 */ /* 0x000eb00000000a00 */
[----:B------:R-:W3:Y:S08]  /*2160*/  LDC R6, c[0x0][0xb20] ;  /* 0x0002c800ff067b82 */ /* 0x000ef00000000800 */
[----:B------:R-:W4:Y:S01]  /*2170*/  LDC R16, c[0x0][0xb0c] ;  /* 0x0002c300ff107b82 */ /* 0x000f220000000800 */
[----:B-1----:R-:W-:-:S05]  /*2180*/  IMAD.HI.U32 R4, R13, R4, RZ ;  /* 0x000000040d047227 */ /* 0x002fca00078e00ff */
[----:B------:R-:W-:Y:S01]  /*2190*/  SHF.R.U32.HI R4, RZ, R5, R4 ;  /* 0x00000005ff047219 */ /* 0x000fe20000011604 */
[----:B--2---:R-:W-:Y:S01]  /*21a0*/  IMAD.HI.U32 R3, R11, R3, RZ ;  /* 0x000000030b037227 */ /* 0x004fe200078e00ff */
[----:B------:R-:W-:-:S04]  /*21b0*/  ISETP.NE.AND P0, PT, R2, 0x1, PT ;  /* 0x000000010200780c */ /* 0x000fc80003f05270 */
[----:B---3--:R-:W-:-:S04]  /*21c0*/  SHF.R.U32.HI R6, RZ, R6, R3 ;  /* 0x00000006ff067219 */ /* 0x008fc80000011603 */
[----:B------:R-:W-:Y:S02]  /*21d0*/  SEL R3, R11, R6, !P0 ;  /* 0x000000060b037207 */ /* 0x000fe40004000000 */
[----:B----4-:R-:W-:-:S04]  /*21e0*/  ISETP.NE.AND P1, PT, R16, 0x1, PT ;  /* 0x000000011000780c */ /* 0x010fc80003f25270 */
[----:B------:R-:W-:-:S05]  /*21f0*/  SEL R4, R13, R4, !P1 ;  /* 0x000000040d047207 */ /* 0x000fca0004800000 */
[----:B------:R-:W-:Y:S02]  /*2200*/  IMAD.IADD R5, R3, 0x1, -R4 ;  /* 0x0000000103057824 */ /* 0x000fe400078e0a04 */
[----:B------:R-:W-:Y:S02]  /*2210*/  IMAD.IADD R3, R4, 0x1, -R3 ;  /* 0x0000000104037824 */ /* 0x000fe400078e0a03 */
[----:B------:R-:W-:Y:S02]  /*2220*/  IMAD R13, R5, R16, R13 ;  /* 0x00000010050d7224 */ /* 0x000fe400078e020d */
[----:B------:R-:W-:-:S07]  /*2230*/  IMAD R11, R3, R2, R11 ;  /* 0x00000002030b7224 */ /* 0x000fce00078e020b */
.L_x_34:
[----:B------:R-:W-:Y:S01]  /*2240*/  VIADD R14, R14, 0x1 ;  /* 0x000000010e0e7836 */ /* 0x000fe20000000000 */
[----:B------:R-:W-:Y:S01]  /*2250*/  PLOP3.LUT P1, PT, PT, PT, PT, 0x80, 0x8 ;  /* 0x000000000008781c */ /* 0x000fe20003f2f070 */
[----:B------:R-:W-:Y:S02]  /*2260*/  IMAD.IADD R21, R13, 0x1, R152 ;  /* 0x000000010d157824 */ /* 0x000fe400078e0298 */
[----:B------:R-:W-:Y:S01]  /*2270*/  IMAD.IADD R20, R11, 0x1, R150 ;  /* 0x000000010b147824 */ /* 0x000fe200078e0296 */
[----:B------:R-:W-:-:S04]  /*2280*/  ISETP.NE.AND P0, PT, R14, 0x2, PT ;  /* 0x000000020e00780c */ /* 0x000fc80003f05270 */
[----:B------:R-:W-:Y:S02]  /*2290*/  SEL R3, RZ, 0x1, P0 ;  /* 0x00000001ff037807 */ /* 0x000fe40000000000 */
[----:B------:R-:W-:Y:S02]  /*22a0*/  SEL R14, R14, RZ, P0 ;  /* 0x000000ff0e0e7207 */ /* 0x000fe40000000000 */
[----:B------:R-:W-:Y:S01]  /*22b0*/  LOP3.LUT R12, R12, R3, RZ, 0x3c, !PT ;  /* 0x000000030c0c7212 */ /* 0x000fe200078e3cff */
[----:B------:R-:W-:Y:S06]  /*22c0*/  @P2 BRA `(.L_x_35) ;  /* 0xfffffff000a02947 */ /* 0x000fec000383ffff */
[----:B------:R-:W-:Y:S01]  /*22d0*/  UIADD3 UR4, UPT, UPT, UR4, 0x30, URZ ;  /* 0x0000003004047890 */ /* 0x000fe2000fffe0ff */
[----:B------:R-:W-:-:S03]  /*22e0*/  SHF.L.U32 R3, R15, 0x1f, RZ ;  /* 0x0000001f0f037819 */ /* 0x000fc600000006ff */
[----:B------:R-:W-:-:S09]  /*22f0*/  ULEA UR5, UR6, UR4, 0x3 ;  /* 0x0000000406057291 */ /* 0x000fd2000f8e18ff */
[----:B------:R-:W1:Y:S02]  /*2300*/  SYNCS.PHASECHK.TRANS64.TRYWAIT P0, [UR5], R3 ;  /* 0x00000003ff0075a7 */ /* 0x000e640008001105 */
[----:B-1----:R-:W-:Y:S05]  /*2310*/  @!P0 BRA `(.L_x_36) ;  /* 0x00000060009c8947 */ /* 0x002fea0003800000 */
.L_x_112:
[----:B------:R-:W-:-:S04]  /*2320*/  UIADD3 UR6, UPT, UPT, UR6, 0x1, URZ ;  /* 0x0000000106067890 */ /* 0x000fc8000fffe0ff */
[----:B------:R-:W-:-:S04]  /*2330*/  UISETP.NE.AND UP0, UPT, UR6, 0x6, UPT ;  /* 0x000000060600788c */ /* 0x000fc8000bf05270 */
[----:B------:R-:W-:Y:S02]  /*2340*/  USEL UR7, URZ, 0x1, UP0 ;  /* 0x00000001ff077887 */ /* 0x000fe40008000000 */
[----:B------:R-:W-:-:S04]  /*2350*/  USEL UR6, UR6, URZ, UP0 ;  /* 0x000000ff06067287 */ /* 0x000fc80008000000 */
[----:B------:R-:W-:Y:S01]  /*2360*/  ULEA UR5, UR6, UR4, 0x3 ;  /* 0x0000000406057291 */ /* 0x000fe2000f8e18ff */
[----:B------:R-:W-:-:S04]  /*2370*/  LOP3.LUT R2, R15, UR7, RZ, 0x3c, !PT ;  /* 0x000000070f027c12 */ /* 0x000fc8000f8e3cff */
[----:B-1----:R-:W-:-:S04]  /*2380*/  SHF.L.U32 R3, R2, 0x1f, RZ ;  /* 0x0000001f02037819 */ /* 0x002fc800000006ff */
[----:B------:R-:W1:Y:S02]  /*2390*/  SYNCS.PHASECHK.TRANS64.TRYWAIT P0, [UR5], R3 ;  /* 0x00000003ff0075a7 */ /* 0x000e640008001105 */
[----:B-1----:R-:W-:Y:S05]  /*23a0*/  @!P0 BRA `(.L_x_37) ;  /* 0x0000006000908947 */ /* 0x002fea0003800000 */
.L_x_114:
        /* <DEDUP_REMOVED lines=9> */
.L_x_116:
        /* <DEDUP_REMOVED lines=9> */
.L_x_118:
        /* <DEDUP_REMOVED lines=9> */
.L_x_120:
[----:B------:R-:W-:-:S04]  /*2560*/  UIADD3 UR6, UPT, UPT, UR6, 0x1, URZ ;  /* 0x0000000106067890 */ /* 0x000fc8000fffe0ff */
[----:B------:R-:W-:-:S04]  /*2570*/  UISETP.NE.AND UP0, UPT, UR6, 0x6, UPT ;  /* 0x000000060600788c */ /* 0x000fc8000bf05270 */
[----:B------:R-:W-:Y:S02]  /*2580*/  USEL UR5, URZ, 0x1, UP0 ;  /* 0x00000001ff057887 */ /* 0x000fe40008000000 */
[----:B------:R-:W-:-:S04]  /*2590*/  USEL UR6, UR6, URZ, UP0 ;  /* 0x000000ff06067287 */ /* 0x000fc80008000000 */
[----:B------:R-:W-:Y:S01]  /*25a0*/  ULEA UR6, UR6, UR4, 0x3 ;  /* 0x0000000406067291 */ /* 0x000fe2000f8e18ff */
[----:B-1----:R-:W-:-:S04]  /*25b0*/  LOP3.LUT R3, R2, UR5, RZ, 0x3c, !PT ;  /* 0x0000000502037c12 */ /* 0x002fc8000f8e3cff */
[----:B------:R-:W-:Y:S01]  /*25c0*/  SHF.L.U32 R3, R3, 0x1f, RZ ;  /* 0x0000001f03037819 */ /* 0x000fe200000006ff */
[----:B----4-:R-:W-:-:S07]  /*25d0*/  IMAD.U32 R0, RZ, RZ, UR6 ;  /* 0x00000006ff007e24 */ /* 0x010fce000f8e00ff */
.L_x_41:
[----:B-1----:R1:W2:Y:S02]  /*25e0*/  SYNCS.PHASECHK.TRANS64.TRYWAIT P0, [R0+URZ], R3 ;  /* 0x00000003000075a7 */ /* 0x0022a400080011ff */
[----:B--2---:R-:W-:Y:S05]  /*25f0*/  @!P0 NANOSLEEP.SYNCS 0x989680 ;  /* 0x009896800000895d */ /* 0x004fea0003900000 */
[----:B------:R-:W2:Y:S02]  /*2600*/  @!P0 SYNCS.PHASECHK.TRANS64 P0, [R0+URZ], R3 ;  /* 0x00000003000085a7 */ /* 0x000ea400080010ff */
[----:B--2---:R-:W-:Y:S05]  /*2610*/  @P0 EXIT ;  /* 0x000000000000094d */ /* 0x004fea0003800000 */
[----:B------:R-:W-:Y:S05]  /*2620*/  BRA `(.L_x_41) ;  /* 0xfffffffc00ec7947 */ /* 0x000fea000383ffff */
.L_x_17:
[----:B------:R-:W-:-:S04]  /*2630*/  UISETP.NE.AND UP1, UPT, UR37, URZ, UPT ;  /* 0x000000ff2500728c */ /* 0x000fc8000bf25270 */
[----:B------:R-:W-:-:S09]  /*2640*/  UISETP.NE.OR UP1, UPT, UR8, 0x1, UP1 ;  /* 0x000000010800788c */ /* 0x000fd20008f25670 */
[----:B------:R-:W-:Y:S05]  /*2650*/  BRA.U UP1, `(.L_x_42) ;  /* 0x0000000501487547 */ /* 0x000fea000b800000 */
[----:B------:R-:W-:Y:S01]  /*2660*/  ISETP.NE.AND P2, PT, R2, RZ, PT ;  /* 0x000000ff0200720c */ /* 0x000fe20003f45270 */
[----:B------:R-:W-:Y:S01]  /*2670*/  IMAD.MOV.U32 R12, RZ, RZ, 0x1 ;  /* 0x00000001ff0c7424 */ /* 0x000fe200078e00ff */
[----:B------:R-:W-:Y:S02]  /*2680*/  CS2R R10, SRZ ;  /* 0x00000000000a7805 */ /* 0x000fe4000001ff00 */
[----:B------:R-:W-:Y:S01]  /*2690*/  CS2R R8, SRZ ;  /* 0x0000000000087805 */ /* 0x000fe2000001ff00 */
[----:B------:R-:W-:Y:S01]  /*26a0*/  UMOV UR4, 0x400 ;  /* 0x0000040000047882 */ /* 0x000fe20000000000 */
[----:B------:R-:W-:Y:S01]  /*26b0*/  UMOV UR6, URZ ;  /* 0x000000ff00067c82 */ /* 0x000fe20008000000 */
[----:B------:R-:W-:-:S12]  /*26c0*/  ULEA UR37, UR37, UR4, 0x18 ;  /* 0x0000000425257291 */ /* 0x000fd8000f8ec0ff */
.L_x_46:
[----:B------:R-:W-:Y:S02]  /*26d0*/  LEA R0, R8, UR37, 0x3 ;  /* 0x0000002508007c11 */ /* 0x000fe4000f8e18ff */
[----:B------:R-:W-:-:S03]  /*26e0*/  SHF.L.U32 R5, R9, 0x1f, RZ ;  /* 0x0000001f09057819 */ /* 0x000fc600000006ff */
[----:B------:R-:W-:Y:S01]  /*26f0*/  VIADD R4, R0, 0x100 ;  /* 0x0000010000047836 */ /* 0x000fe20000000000 */
[----:B------:R-:W1:Y:S02]  /*2700*/  SYNCS.PHASECHK.TRANS64.TRYWAIT P0, [R0+URZ+0xf0], R5 ;  /* 0x0000f005000075a7 */ /* 0x000e6400080011ff */
[----:B-1----:R-:W-:Y:S05]  /*2710*/  @!P0 BRA `(.L_x_43) ;  /* 0x0000006000148947 */ /* 0x002fea0003800000 */
.L_x_121:
[----:B------:R-:W-:Y:S01]  /*2720*/  ULEA UR5, UR6, UR37, 0x3 ;  /* 0x0000002506057291 */ /* 0x000fe2000f8e18ff */
[----:B------:R-:W-:Y:S02]  /*2730*/  PRMT R4, RZ, 0x654, R4 ;  /* 0x00000654ff047816 */ /* 0x000fe40000000004 */
[----:B-1----:R-:W-:Y:S01]  /*2740*/  SHF.L.U32 R5, R12, 0x1f, RZ ;  /* 0x0000001f0c057819 */ /* 0x002fe200000006ff */
[----:B------:R-:W-:Y:S01]  /*2750*/  UIADD3 UR4, UPT, UPT, UR5, 0x90, URZ ;  /* 0x0000009005047890 */ /* 0x000fe2000fffe0ff */
[----:B------:R1:W-:Y:S05]  /*2760*/  SYNCS.ARRIVE.TRANS64.RED.A1T0 RZ, [R4+URZ], RZ ;  /* 0x000000ff04ff79a7 */ /* 0x0003ea00081004ff */
[----:B------:R-:W-:Y:S01]  /*2770*/  IMAD.U32 R7, RZ, RZ, UR4 ;  /* 0x00000004ff077e24 */ /* 0x000fe2000f8e00ff */
[----:B------:R-:W2:Y:S04]  /*2780*/  SYNCS.PHASECHK.TRANS64.TRYWAIT P0, [UR5+0xa0], R5 ;  /* 0x0000a005ff0075a7 */ /* 0x000ea80008001105 */
[----:B------:R-:W-:Y:S01]  /*2790*/  PRMT R6, R2, 0x654, R7 ;  /* 0x0000065402067816 */ /* 0x000fe20000000007 */
[----:B-1----:R-:W-:Y:S01]  /*27a0*/  @!P2 IMAD.MOV.U32 R4, RZ, RZ, 0x10 ;  /* 0x00000010ff04a424 */ /* 0x002fe200078e00ff */
[----:B--2---:R-:W-:Y:S06]  /*27b0*/  @!P0 BRA `(.L_x_44) ;  /* 0x0000006000008947 */ /* 0x004fec0003800000 */
.L_x_123:
[----:B------:R-:W-:Y:S01]  /*27c0*/  ULEA UR4, UR6, UR37, 0x4 ;  /* 0x0000002506047291 */ /* 0x000fe2000f8e20ff */
[----:B------:R-:W-:Y:S01]  /*27d0*/  SEL R3, R6, R3, !P2 ;  /* 0x0000000306037207 */ /* 0x000fe20005000000 */
[----:B------:R-:W-:Y:S01]  /*27e0*/  UIADD3 UR5, UPT, UPT, UR5, 0x90, URZ ;  /* 0x0000009005057890 */ /* 0x000fe2000fffe0ff */
[----:B-1----:R-:W-:Y:S01]  /*27f0*/  LEA R0, R11, UR37, 0x3 ;  /* 0x000000250b007c11 */ /* 0x002fe2000f8e18ff */
[----:B------:R-:W-:Y:S01]  /*2800*/  UIADD3 UR4, UPT, UPT, UR4, 0x120, URZ ;  /* 0x0000012004047890 */ /* 0x000fe2000fffe0ff */
[----:B------:R-:W-:Y:S01]  /*2810*/  SHF.L.U32 R5, R10, 0x1f, RZ ;  /* 0x0000001f0a057819 */ /* 0x000fe200000006ff */
[----:B------:R1:W-:Y:S01]  /*2820*/  @!P2 SYNCS.ARRIVE.TRANS64.RED RZ, [R3+URZ], R4 ;  /* 0x0000000403ffa9a7 */ /* 0x0003e200080004ff */
[----:B------:R-:W-:Y:S01]  /*2830*/  UIADD3 UR6, UPT, UPT, UR6, 0x1, URZ ;  /* 0x0000000106067890 */ /* 0x000fe2000fffe0ff */
[----:B------:R-:W-:-:S03]  /*2840*/  VIADD R8, R8, 0x1 ;  /* 0x0000000108087836 */ /* 0x000fc60000000000 */
[----:B------:R-:W-:Y:S02]  /*2850*/  UISETP.NE.AND UP0, UPT, UR6, 0x2, UPT ;  /* 0x000000020600788c */ /* 0x000fe4000bf05270 */
[----:B------:R-:W-:Y:S06]  /*2860*/  UGETNEXTWORKID.BROADCAST [UR4], [UR5] ;  /* 0x00000000040073ca */ /* 0x000fec0008000100 */
[----:B------:R-:W-:Y:S01]  /*2870*/  USEL UR4, URZ, 0x1, UP0 ;  /* 0x00000001ff047887 */ /* 0x000fe20008000000 */
[----:B------:R-:W-:Y:S01]  /*2880*/  ISETP.NE.AND P0, PT, R8, 0x2, PT ;  /* 0x000000020800780c */ /* 0x000fe20003f05270 */
[----:B------:R-:W-:Y:S01]  /*2890*/  USEL UR6, UR6, URZ, UP0 ;  /* 0x000000ff06067287 */ /* 0x000fe20008000000 */
[----:B------:R-:W2:Y:S03]  /*28a0*/  SYNCS.PHASECHK.TRANS64.TRYWAIT P1, [R0+URZ+0x90], R5 ;  /* 0x00009005000075a7 */ /* 0x000ea600080211ff */
[----:B------:R-:W-:Y:S01]  /*28b0*/  LOP3.LUT R12, R12, UR4, RZ, 0x3c, !PT ;  /* 0x000000040c0c7c12 */ /* 0x000fe2000f8e3cff */
[----:B-12---:R-:W-:Y:S07]  /*28c0*/  @!P1 BRA `(.L_x_45) ;  /* 0x0000005c00d49947 */ /* 0x006fee0003800000 */
.L_x_124:
[C---:B------:R-:W-:Y:S01]  /*28d0*/  LEA R4, R11.reuse, UR37, 0x4 ;  /* 0x000000250b047c11 */ /* 0x040fe2000f8e20ff */
[----:B-1----:R-:W-:Y:S01]  /*28e0*/  VIADD R0, R0, 0xa0 ;  /* 0x000000a000007836 */ /* 0x002fe20000000000 */
[----:B------:R-:W-:Y:S01]  /*28f0*/  SEL R8, R8, RZ, P0 ;  /* 0x000000ff08087207 */ /* 0x000fe20000000000 */
[----:B------:R-:W-:-:S03]  /*2900*/  VIADD R11, R11, 0x1 ;  /* 0x000000010b0b7836 */ /* 0x000fc60000000000 */
[----:B------:R-:W1:Y:S01]  /*2910*/  LDS.128 R4, [R4+0x120] ;  /* 0x0001200004047984 */ /* 0x000e620000000c00 */
[----:B------:R-:W-:Y:S02]  /*2920*/  PRMT R0, RZ, 0x654, R0 ;  /* 0x00000654ff007816 */ /* 0x000fe40000000000 */
[C---:B------:R-:W-:Y:S01]  /*2930*/  ISETP.NE.AND P1, PT, R11.reuse, 0x2, PT ;  /* 0x000000020b00780c */ /* 0x040fe20003f25270 */
[----:B------:R-:W-:Y:S01]  /*2940*/  @!PT LDS RZ, [RZ] ;  /* 0x00000000fffff984 */ /* 0x000fe20000000800 */
[----:B------:R-:W-:Y:S01]  /*2950*/  @!PT LDS RZ, [RZ] ;  /* 0x00000000fffff984 */ /* 0x000fe20000000800 */
[----:B------:R-:W-:Y:S01]  /*2960*/  @!PT LDS RZ, [RZ] ;  /* 0x00000000fffff984 */ /* 0x000fe20000000800 */
[----:B------:R-:W-:Y:S01]  /*2970*/  @!PT LDS RZ, [RZ] ;  /* 0x00000000fffff984 */ /* 0x000fe20000000800 */
[----:B------:R2:W-:Y:S06]  /*2980*/  MEMBAR.ALL.CTA ;  /* 0x0000000000007992 */ /* 0x0005ec0000008000 */
[----:B--2---:R-:W2:Y:S01]  /*2990*/  FENCE.VIEW.ASYNC.S ;  /* 0x00000000000073c6 */ /* 0x004ea20000000000 */
[----:B------:R-:W-:Y:S01]  /*29a0*/  SEL R11, R11, RZ, P1 ;  /* 0x000000ff0b0b7207 */ /* 0x000fe20000800000 */
[----:B--2---:R2:W-:Y:S01]  /*29b0*/  SYNCS.ARRIVE.TRANS64.RED.A1T0 RZ, [R0+URZ], RZ ;  /* 0x000000ff00ff79a7 */ /* 0x0045e200081004ff */
[----:B-1----:R-:W-:-:S02]  /*29c0*/  LOP3.LUT P3, RZ, R6, 0x1, RZ, 0xc0, !PT ;  /* 0x0000000106ff7812 */ /* 0x002fc4000786c0ff */
[----:B------:R-:W-:-:S04]  /*29d0*/  SEL R5, RZ, 0x1, P1 ;  /* 0x00000001ff057807 */ /* 0x000fc80000800000 */
[----:B------:R-:W-:Y:S02]  /*29e0*/  LOP3.LUT R10, R10, R5, RZ, 0x3c, !PT ;  /* 0x000000050a0a7212 */ /* 0x000fe400078e3cff */
[----:B--2---:R-:W-:-:S04]  /*29f0*/  SEL R0, RZ, 0x1, P0 ;  /* 0x00000001ff007807 */ /* 0x004fc80000000000 */
[----:B------:R-:W-:Y:S01]  /*2a00*/  LOP3.LUT R9, R9, R0, RZ, 0x3c, !PT ;  /* 0x0000000009097212 */ /* 0x000fe200078e3cff */
[----:B------:R-:W-:Y:S06]  /*2a10*/  @P3 BRA `(.L_x_46) ;  /* 0xfffffffc002c3947 */ /* 0x000fec000383ffff */
[----:B------:R-:W-:Y:S01]  /*2a20*/  ULEA UR5, UR6, UR37, 0x3 ;  /* 0x0000002506057291 */ /* 0x000fe2000f8e18ff */
[----:B------:R-:W-:-:S08]  /*2a30*/  SHF.L.U32 R3, R12, 0x1f, RZ ;  /* 0x0000001f0c037819 */ /* 0x000fd000000006ff */
[----:B------:R-:W1:Y:S02]  /*2a40*/  SYNCS.PHASECHK.TRANS64 P0, [UR5+0xa0], R3 ;  /* 0x0000a003ff0075a7 */ /* 0x000e640008001005 */
[----:B-1----:R-:W-:Y:S05]  /*2a50*/  @P0 BRA `(.L_x_47) ;  /* 0x0000000000080947 */ /* 0x002fea0003800000 */
[----:B------:R-:W1:Y:S02]  /*2a60*/  SYNCS.PHASECHK.TRANS64.TRYWAIT P0, [UR5+0xa0], R3 ;  /* 0x0000a003ff0075a7 */ /* 0x000e640008001105 */
[----:B-1----:R-:W-:Y:S05]  /*2a70*/  @!P0 BRA `(.L_x_48) ;  /* 0x0000005c007c8947 */ /* 0x002fea0003800000 */
.L_x_47:
[----:B------:R-:W-:-:S04]  /*2a80*/  UIADD3 UR4, UPT, UPT, UR6, 0x1, URZ ;  /* 0x0000000106047890 */ /* 0x000fc8000fffe0ff */
[----:B------:R-:W-:-:S04]  /*2a90*/  UISETP.NE.AND UP0, UPT, UR4, 0x2, UPT ;  /* 0x000000020400788c */ /* 0x000fc8000bf05270 */
[----:B------:R-:W-:Y:S02]  /*2aa0*/  USEL UR7, URZ, 0x1, UP0 ;  /* 0x00000001ff077887 */ /* 0x000fe40008000000 */
[----:B------:R-:W-:-:S04]  /*2ab0*/  USEL UR4, UR4, URZ, UP0 ;  /* 0x000000ff04047287 */ /* 0x000fc80008000000 */
[----:B------:R-:W-:Y:S01]  /*2ac0*/  ULEA UR4, UR4, UR37, 0x3 ;  /* 0x0000002504047291 */ /* 0x000fe2000f8e18ff */
[----:B-1----:R-:W-:-:S04]  /*2ad0*/  LOP3.LUT R3, R12, UR7, RZ, 0x3c, !PT ;  /* 0x000000070c037c12 */ /* 0x002fc8000f8e3cff */
[----:B------:R-:W-:-:S04]  /*2ae0*/  SHF.L.U32 R0, R3, 0x1f, RZ ;  /* 0x0000001f03007819 */ /* 0x000fc800000006ff */
[----:B------:R-:W1:Y:S02]  /*2af0*/  SYNCS.PHASECHK.TRANS64 P0, [UR4+0xa0], R0 ;  /* 0x0000a000ff0075a7 */ /* 0x000e640008001004 */
[----:B-1----:R-:W-:Y:S05]  /*2b00*/  @P0 EXIT ;  /* 0x000000000000094d */ /* 0x002fea0003800000 */
[----:B------:R-:W-:Y:S02]  /*2b10*/  SHF.L.U32 R3, R3, 0x1f, RZ ;  /* 0x0000001f03037819 */ /* 0x000fe400000006ff */
[----:B------:R-:W-:-:S07]  /*2b20*/  MOV R0, UR4 ;  /* 0x0000000400007c02 */ /* 0x000fce0008000f00 */
.L_x_49:
[----:B-1----:R1:W2:Y:S02]  /*2b30*/  SYNCS.PHASECHK.TRANS64.TRYWAIT P0, [R0+URZ+0xa0], R3 ;  /* 0x0000a003000075a7 */ /* 0x0022a400080011ff */
[----:B--2---:R-:W-:Y:S05]  /*2b40*/  @!P0 NANOSLEEP.SYNCS 0x989680 ;  /* 0x009896800000895d */ /* 0x004fea0003900000 */
[----:B------:R-:W2:Y:S02]  /*2b50*/  @!P0 SYNCS.PHASECHK.TRANS64 P0, [R0+URZ+0xa0], R3 ;  /* 0x0000a003000085a7 */ /* 0x000ea400080010ff */
[----:B--2---:R-:W-:Y:S05]  /*2b60*/  @P0 EXIT ;  /* 0x000000000000094d */ /* 0x004fea0003800000 */
[----:B------:R-:W-:Y:S05]  /*2b70*/  BRA `(.L_x_49) ;  /* 0xfffffffc00ec7947 */ /* 0x000fea000383ffff */
.L_x_42:
[----:B------:R-:W-:-:S09]  /*2b80*/  UISETP.NE.AND UP1, UPT, UR8, URZ, UPT ;  /* 0x000000ff0800728c */ /* 0x000fd2000bf25270 */
[----:B------:R-:W-:Y:S05]  /*2b90*/  BRA.U UP1, `(.L_x_50) ;  /* 0x0000000d01ac7547 */ /* 0x000fea000b800000 */
[----:B------:R-:W-:Y:S01]  /*2ba0*/  UMOV UR4, 0x40 ;  /* 0x0000004000047882 */ /* 0x000fe20000000000 */
[----:B------:R-:W-:Y:S01]  /*2bb0*/  NOP ;  /* 0x0000000000007918 */ /* 0x000fe20000000000 */
[----:B------:R-:W-:Y:S01]  /*2bc0*/  ULEA UR4, UR37, UR4, 0x18 ;  /* 0x0000000425047291 */ /* 0x000fe2000f8ec0ff */
[----:B------:R-:W-:Y:S02]  /*2bd0*/  UMOV UR5, 0x400 ;  /* 0x0000040000057882 */ /* 0x000fe40000000000 */
[----:B------:R-:W-:-:S06]  /*2be0*/  ULEA UR37, UR37, UR5, 0x18 ;  /* 0x0000000525257291 */ /* 0x000fcc000f8ec0ff */
[----:B------:R-:W1:Y:S02]  /*2bf0*/  LDS.U8 R0, [UR4+0x1c] ;  /* 0x00001c04ff007984 */ /* 0x000e640008000000 */
[----:B-1----:R-:W-:-:S13]  /*2c00*/  ISETP.NE.AND P0, PT, R0, RZ, PT ;  /* 0x000000ff0000720c */ /* 0x002fda0003f05270 */
[----:B------:R-:W-:Y:S05]  /*2c10*/  @P0 BRA `(.L_x_51) ;  /* 0x0000000000580947 */ /* 0x000fea0003800000 */
[----:B------:R-:W-:-:S13]  /*2c20*/  ELECT P0, URZ, PT ;  /* 0x0000000000ff782f */ /* 0x000fda0003800000 */
[----:B------:R-:W-:Y:S05]  /*2c30*/  @!P0 BRA `(.L_x_52) ;  /* 0x0000000000608947 */ /* 0x000fea0003800000 */
[----:B------:R-:W-:Y:S01]  /*2c40*/  UMOV UR5, 0x10 ;  /* 0x0000001000057882 */ /* 0x000fe20000000000 */
[----:B------:R-:W-:Y:S01]  /*2c50*/  HFMA2 R0, -RZ, RZ, 0, 5.9604644775390625e-08 ;  /* 0x00000001ff007431 */ /* 0x000fe200000001ff */
[----:B------:R-:W-:-:S03]  /*2c60*/  MOV R2, 0xffff ;  /* 0x0000ffff00027802 */ /* 0x000fc60000000f00 */
[----:B------:R-:W-:Y:S04]  /*2c70*/  DEPBAR.LE SB1, 0x36 ;  /* 0x00009d800000791a */ /* 0x000fe80000000000 */
[----:B------:R-:W1:Y:S02]  /*2c80*/  UTCATOMSWS.FIND_AND_SET.ALIGN UP0, UR5, UR5 ;  /* 0x00000005000575e3 */ /* 0x000e640008000800 */
[----:B-1----:R-:W-:Y:S01]  /*2c90*/  MOV R3, UR5 ;  /* 0x0000000500037c02 */ /* 0x002fe20008000f00 */
[----:B------:R-:W-:Y:S06]  /*2ca0*/  BRA.U UP0, `(.L_x_53) ;  /* 0x0000000100187547 */ /* 0x000fec000b800000 */
.L_x_54:
[----:B------:R-:W-:Y:S05]  /*2cb0*/  NANOSLEEP 0x64 ;  /* 0x000000640000795d */ /* 0x000fea0003800000 */
[----:B------:R-:W-:-:S05]  /*2cc0*/  UMOV UR5, 0x10 ;  /* 0x0000001000057882 */ /* 0x000fca0000000000 */
[----:B------:R-:W-:Y:S04]  /*2cd0*/  DEPBAR.LE SB1, 0x36 ;  /* 0x00009d800000791a */ /* 0x000fe80000000000 */
[----:B------:R-:W1:Y:S02]  /*2ce0*/  UTCATOMSWS.FIND_AND_SET.ALIGN UP0, UR5, UR5 ;  /* 0x00000005000575e3 */ /* 0x000e640008000800 */
[----:B-1----:R-:W-:Y:S01]  /*2cf0*/  MOV R3, UR5 ;  /* 0x0000000500037c02 */ /* 0x002fe20008000f00 */
[----:B------:R-:W-:Y:S05]  /*2d00*/  BRA.U !UP0, `(.L_x_54) ;  /* 0xfffffffd08e87547 */ /* 0x000fea000b83ffff */
.L_x_53:
[-C--:B------:R-:W-:Y:S02]  /*2d10*/  SHF.L.U32 R2, R2, R3.reuse, RZ ;  /* 0x0000000302027219 */ /* 0x080fe400000006ff */
[----:B------:R-:W-:Y:S01]  /*2d20*/  SHF.L.U32 R0, R0, R3, RZ ;  /* 0x0000000300007219 */ /* 0x000fe200000006ff */
[----:B------:R-:W-:Y:S02]  /*2d30*/  IMAD.SHL.U32 R3, R3, 0x20, RZ ;  /* 0x0000002003037824 */ /* 0x000fe400078e00ff */
[----:B------:R1:W-:Y:S04]  /*2d40*/  ATOMS.OR RZ, [UR4+0x14], R2 ;  /* 0x00001402ffff798c */ /* 0x0003e8000b000004 */
[----:B------:R1:W-:Y:S04]  /*2d50*/  ATOMS.OR RZ, [UR4+0x18], R0 ;  /* 0x00001800ffff798c */ /* 0x0003e8000b000004 */
[----:B------:R1:W-:Y:S01]  /*2d60*/  STS [UR37+0x140], R3 ;  /* 0x00014003ff007988 */ /* 0x0003e20008000825 */
[----:B------:R-:W-:Y:S05]  /*2d70*/  BRA `(.L_x_52) ;  /* 0x0000000000107947 */ /* 0x000fea0003800000 */
.L_x_51:
[----:B------:R-:W-:Y:S02]  /*2d80*/  MOV R0, 0xffffffff ;  /* 0xffffffff00007802 */ /* 0x000fe40000000f00 */
[----:B------:R-:W-:-:S03]  /*2d90*/  MOV R2, 0x2dc0 ;  /* 0x00002dc000027802 */ /* 0x000fc60000000f00 */
[----:B------:R1:W-:Y:S04]  /*2da0*/  STS [UR37+0x140], R0 ;  /* 0x00014000ff007988 */ /* 0x0003e80008000825 */
[----:B-1-3-5:R-:W-:Y:S05]  /*2db0*/  CALL.REL.NOINC `($__internal_1_$__cuda_sm10x_tcgen05_guardrail_trap_phase_invalid_during_alloc) ;  /* 0x0000006000387944 */ /* 0x02afea0003c00000 */
.L_x_52:
[----:B------:R-:W-:Y:S05]  /*2dc0*/  WARPSYNC.ALL ;  /* 0x0000000000007948 */ /* 0x000fea0003800000 */
[----:B------:R-:W2:Y:S01]  /*2dd0*/  S2UR UR5, SR_CgaCtaId ;  /* 0x00000000000579c3 */ /* 0x000ea20000008800 */
[----:B------:R-:W-:Y:S01]  /*2de0*/  UMOV UR4, 0x400 ;  /* 0x0000040000047882 */ /* 0x000fe20000000000 */
[----:B------:R-:W-:-:S06]  /*2df0*/  NOP ;  /* 0x0000000000007918 */ /* 0x000fcc0000000000 */
[----:B------:R-:W-:Y:S06]  /*2e00*/  BAR.ARV 0x6, 0xa0 ;  /* 0x0182800000007b1d */ /* 0x000fec0000002000 */
[----:B------:R-:W4:Y:S01]  /*2e10*/  LDCU UR7, c[0x0][0x38c] ;  /* 0x00007180ff0777ac */ /* 0x000f220008000800 */
[----:B------:R-:W-:Y:S01]  /*2e20*/  IMAD.MOV.U32 R11, RZ, RZ, 0x1 ;  /* 0x00000001ff0b7424 */ /* 0x000fe200078e00ff */
[----:B------:R-:W-:Y:S01]  /*2e30*/  CS2R R8, SRZ ;  /* 0x0000000000087805 */ /* 0x000fe2000001ff00 */
[----:B------:R-:W-:Y:S01]  /*2e40*/  IMAD.MOV.U32 R10, RZ, RZ, RZ ;  /* 0x000000ffff0a7224 */ /* 0x000fe200078e00ff */
[----:B------:R-:W3:Y:S01]  /*2e50*/  LDCU UR6, c[0x0][0x38c] ;  /* 0x00007180ff0677ac */ /* 0x000ee20008000800 */
[----:B------:R-:W-:Y:S01]  /*2e60*/  UMOV UR13, URZ ;  /* 0x000000ff000d7c82 */ /* 0x000fe20008000000 */
[----:B------:R-:W-:Y:S01]  /*2e70*/  UMOV UR12, URZ ;  /* 0x000000ff000c7c82 */ /* 0x000fe20008000000 */
[----:B--2---:R-:W-:Y:S01]  /*2e80*/  ULEA UR5, UR5, UR4, 0x18 ;  /* 0x0000000405057291 */ /* 0x004fe2000f8ec0ff */
[----:B------:R-:W-:Y:S01]  /*2e90*/  UMOV UR24, 0x0 ;  /* 0x0000000000187882 */ /* 0x000fe20000000000 */
[----:B------:R-:W-:-:S02]  /*2ea0*/  UMOV UR25, 0x82184a0 ;  /* 0x082184a000197882 */ /* 0x000fc40000000000 */
[----:B------:R-:W-:Y:S02]  /*2eb0*/  UIADD3 UR15, UPT, UPT, UR5, 0x8400, URZ ;  /* 0x00008400050f7890 */ /* 0x000fe4000fffe0ff */
[----:B------:R-:W-:Y:S02]  /*2ec0*/  UIADD3 UR14, UPT, UPT, UR5, 0x20400, URZ ;  /* 0x00020400050e7890 */ /* 0x000fe4000fffe0ff */
[----:B----4-:R-:W-:Y:S01]  /*2ed0*/  UIADD3 UR7, UPT, UPT, UR7, 0x7f, URZ ;  /* 0x0000007f07077890 */ /* 0x010fe2000fffe0ff */
[----:B-1----:R-:W1:Y:S01]  /*2ee0*/  LDS R0, [UR5+0x140] ;  /* 0x00014005ff007984 */ /* 0x002e620008000800 */
[----:B------:R-:W-:Y:S02]  /*2ef0*/  USHF.R.U32.HI UR15, URZ, 0x4, UR15 ;  /* 0x00000004ff0f7899 */ /* 0x000fe4000801160f */
[----:B------:R-:W-:Y:S02]  /*2f00*/  USHF.R.S32.HI UR4, URZ, 0x1f, UR7 ;  /* 0x0000001fff047899 */ /* 0x000fe40008011407 */
[----:B------:R-:W-:-:S02]  /*2f10*/  USHF.R.U32.HI UR14, URZ, 0x4, UR14 ;  /* 0x00000004ff0e7899 */ /* 0x000fc4000801160e */
[----:B------:R-:W-:Y:S01]  /*2f20*/  ULEA.HI UR4, UR4, UR7, URZ, 0x7 ;  /* 0x0000000704047291 */ /* 0x000fe2000f8f38ff */
[----:B------:R-:W-:Y:S01]  /*2f30*/  UMOV UR22, 0x0 ;  /* 0x0000000000167882 */ /* 0x000fe20000000000 */
[----:B------:R-:W-:Y:S02]  /*2f40*/  UMOV UR23, 0x82184a0 ;  /* 0x082184a000177882 */ /* 0x000fe40000000000 */
[----:B------:R-:W-:Y:S02]  /*2f50*/  USHF.R.S32.HI UR4, URZ, 0x7, UR4 ;  /* 0x00000007ff047899 */ /* 0x000fe40008011404 */
[----:B------:R-:W-:Y:S02]  /*2f60*/  ULOP3.LUT UR15, UR15, 0x3fff, URZ, 0xc0, !UPT ;  /* 0x00003fff0f0f7892 */ /* 0x000fe4000f8ec0ff */
[----:B------:R-:W-:Y:S02]  /*2f70*/  UISETP.LT.AND UP0, UPT, UR4, 0x1, UPT ;  /* 0x000000010400788c */ /* 0x000fe4000bf01270 */
[----:B------:R-:W-:-:S02]  /*2f80*/  ULOP3.LUT UR14, UR14, 0x3fff, URZ, 0xc0, !UPT ;  /* 0x00003fff0e0e7892 */ /* 0x000fc4000f8ec0ff */
[----:B------:R-:W-:Y:S02]  /*2f90*/  USEL UR9, UR4, 0x1, !UP0 ;  /* 0x0000000104097887 */ /* 0x000fe4000c000000 */
[----:B---3--:R-:W-:Y:S02]  /*2fa0*/  UISETP.GE.AND UP3, UPT, UR6, 0x1, UPT ;  /* 0x000000010600788c */ /* 0x008fe4000bf66270 */
[----:B------:R-:W-:Y:S01]  /*2fb0*/  UIADD3 UR9, UPT, UPT, -UR9, URZ, URZ ;  /* 0x000000ff09097290 */ /* 0x000fe2000fffe1ff */
[----:B------:R-:W-:Y:S01]  /*2fc0*/  UMOV UR20, 0x0 ;  /* 0x0000000000147882 */ /* 0x000fe20000000000 */
[----:B------:R-:W-:Y:S01]  /*2fd0*/  UMOV UR21, 0x82184a0 ;  /* 0x082184a000157882 */ /* 0x000fe20000000000 */
[----:B------:R-:W-:Y:S01]  /*2fe0*/  UMOV UR18, 0x0 ;  /* 0x0000000000127882 */ /* 0x000fe20000000000 */
[----:B------:R-:W-:Y:S01]  /*2ff0*/  UMOV UR19, 0x82184a0 ;  /* 0x082184a000137882 */ /* 0x000fe20000000000 */
[----:B-1----:R-:W-:-:S15]  /*3000*/  R2UR UR16, R0 ;  /* 0x00000000001072ca */ /* 0x002fde00000e0000 */
.L_x_61:
[----:B------:R-:W-:Y:S02]  /*3010*/  LEA R0, R10, UR5, 0x3 ;  /* 0x000000050a007c11 */ /* 0x000fe4000f8e18ff */
[----:B------:R-:W-:Y:S02]  /*3020*/  SHF.L.U32 R5, R9, 0x1f, RZ ;  /* 0x0000001f09057819 */ /* 0x000fe400000006ff */
[----:B------:R-:W-:Y:S01]  /*3030*/  PLOP3.LUT P0, PT, PT, PT, UP3, 0x80, 0x8 ;  /* 0x000000000008781c */ /* 0x000fe20003f0f038 */
[----:B------:R-:W-:Y:S01]  /*3040*/  VIADD R3, R0, 0xa0 ;  /* 0x000000a000037836 */ /* 0x000fe20000000000 */
[----:B-1----:R-:W1:Y:S02]  /*3050*/  SYNCS.PHASECHK.TRANS64.TRYWAIT P1, [R0+URZ+0x90], R5 ;  /* 0x00009005000075a7 */ /* 0x002e6400080211ff */
[----:B-1-3--:R-:W-:Y:S09]  /*3060*/  @!P1 BRA `(.L_x_55) ;  /* 0x0000005800189947 */ /* 0x00aff20003800000 */
.L_x_126:
[----:B------:R-:W-:Y:S01]  /*3070*/  LEA R4, R10, UR5, 0x4 ;  /* 0x000000050a047c11 */ /* 0x000fe2000f8e20ff */
[----:B------:R-:W-:Y:S01]  /*3080*/  @UP3 ULEA UR6, UR12, UR5, 0x3 ;  /* 0x000000050c063291 */ /* 0x000fe2000f8e18ff */
[----:B------:R-:W-:Y:S01]  /*3090*/  PLOP3.LUT P2, PT, PT, PT, PT, 0x80, 0x8 ;  /* 0x000000000008781c */ /* 0x000fe20003f4f070 */
[----:B------:R-:W-:Y:S01]  /*30a0*/  ULEA UR7, UR13, UR5, 0x3 ;  /* 0x000000050d077291 */ /* 0x000fe2000f8e18ff */
[----:B------:R-:W-:Y:S01]  /*30b0*/  PRMT R3, RZ, 0x654, R3 ;  /* 0x00000654ff037816 */ /* 0x000fe20000000003 */
[----:B------:R-:W-:Y:S01]  /*30c0*/  ULEA UR8, UR13, UR16, 0x7 ;  /* 0x000000100d087291 */ /* 0x000fe2000f8e38ff */
[----:B-1----:R-:W1:Y:S01]  /*30d0*/  LDS.128 R4, [R4+0x120] ;  /* 0x0001200004047984 */ /* 0x002e620000000c00 */
[----:B------:R-:W-:Y:S02]  /*30e0*/  @P0 SHF.L.U32 R2, R8, 0x1f, RZ ;  /* 0x0000001f08020819 */ /* 0x000fe400000006ff */
[----:B------:R-:W-:Y:S01]  /*30f0*/  SHF.L.U32 R0, R11, 0x1f, RZ ;  /* 0x0000001f0b007819 */ /* 0x000fe200000006ff */
[----:B------:R-:W-:Y:S01]  /*3100*/  @!PT LDS RZ, [RZ] ;  /* 0x00000000fffff984 */ /* 0x000fe20000000800 */
[----:B------:R-:W-:Y:S01]  /*3110*/  @!PT LDS RZ, [RZ] ;  /* 0x00000000fffff984 */ /* 0x000fe20000000800 */
[----:B------:R-:W-:Y:S01]  /*3120*/  @!PT LDS RZ, [RZ] ;  /* 0x00000000fffff984 */ /* 0x000fe20000000800 */
[----:B------:R-:W-:Y:S01]  /*3130*/  @!PT LDS RZ, [RZ] ;  /* 0x00000000fffff984 */ /* 0x000fe20000000800 */
[----:B------:R2:W-:Y:S06]  /*3140*/  MEMBAR.ALL.CTA ;  /* 0x0000000000007992 */ /* 0x0005ec0000008000 */
[----:B--2---:R-:W2:Y:S02]  /*3150*/  FENCE.VIEW.ASYNC.S ;  /* 0x00000000000073c6 */ /* 0x004ea40000000000 */
[----:B--2---:R2:W-:Y:S01]  /*3160*/  SYNCS.ARRIVE.TRANS64.RED.A1T0 RZ, [R3+URZ], RZ ;  /* 0x000000ff03ff79a7 */ /* 0x0045e200081004ff */
[----:B------:R2:W3:Y:S01]  /*3170*/  @P0 SYNCS.PHASECHK.TRANS64.TRYWAIT P2, [UR6], R2 ;  /* 0x00000002ff0005a7 */ /* 0x0004e20008041106 */
[----:B-1----:R-:W-:Y:S01]  /*3180*/  LOP3.LUT P1, RZ, R6, 0x1, RZ, 0xc0, !PT ;  /* 0x0000000106ff7812 */ /* 0x002fe2000782c0ff */
[----:B------:R-:W1:Y:S02]  /*3190*/  SYNCS.PHASECHK.TRANS64.TRYWAIT P0, [UR7+0xd0], R0 ;  /* 0x0000d000ff0075a7 */ /* 0x000e640008001107 */
[----:B-123--:R-:W-:Y:S10]  /*31a0*/  @!P0 BRA `(.L_x_56) ;  /* 0x0000005400dc8947 */ /* 0x00eff40003800000 */
.L_x_128:
[----:B------:R-:W-:Y:S01]  /*31b0*/  IADD3 R10, PT, PT, R10, 0x1, RZ ;  /* 0x000000010a0a7810 */ /* 0x000fe20007ffe0ff */
[----:B------:R-:W-:Y:S06]  /*31c0*/  BRA.U !UP3, `(.L_x_57) ;  /* 0x000000010bc07547 */ /* 0x000fec000b800000 */
[----:B------:R-:W-:Y:S01]  /*31d0*/  UPLOP3.LUT UP4, UPT, UPT, UPT, UPT, 0x40, 0x4 ;  /* 0x000000000004789c */ /* 0x000fe20003f8e870 */
[----:B------:R-:W-:Y:S01]  /*31e0*/  UMOV UR11, UR9 ;  /* 0x00000009000b7c82 */ /* 0x000fe20008000000 */
[----:B------:R-:W-:Y:S01]  /*31f0*/  UMOV UR10, UR4 ;  /* 0x00000004000a7c82 */ /* 0x000fe20008000000 */
[----:B------:R-:W-:-:S08]  /*3200*/  UMOV UR17, UR12 ;  /* 0x0000000c00117c82 */ /* 0x000fd00008000000 */
.L_x_60:
[----:B------:R-:W-:Y:S02]  /*3210*/  UIADD3 UR11, UPT, UPT, UR11, 0x1, URZ ;  /* 0x000000010b0b7890 */ /* 0x000fe4000fffe0ff */
[----:B--2---:R-:W-:Y:S02]  /*3220*/  ULEA UR6, UR17, UR5, 0x3 ;  /* 0x0000000511067291 */ /* 0x004fe4000f8e18ff */
[----:B------:R-:W-:Y:S01]  /*3230*/  UISETP.NE.AND UP0, UPT, UR11, URZ, UPT ;  /* 0x000000ff0b00728c */ /* 0x000fe2000bf05270 */
[----:B---3--:R-:W-:Y:S10]  /*3240*/  @P2 BRA `(.L_x_58) ;  /* 0x00000000000c2947 */ /* 0x008ff40003800000 */
[----:B-1----:R-:W-:Y:S04]  /*3250*/  SHF.L.U32 R3, R8, 0x1f, RZ ;  /* 0x0000001f08037819 */ /* 0x002fe800000006ff */
[----:B------:R-:W1:Y:S02]  /*3260*/  SYNCS.PHASECHK.TRANS64.TRYWAIT P0, [UR6], R3 ;  /* 0x00000003ff0075a7 */ /* 0x000e640008001106 */
[----:B-1----:R-:W-:Y:S05]  /*3270*/  @!P0 BRA `(.L_x_59) ;  /* 0x0000005400c08947 */ /* 0x002fea0003800000 */
.L_x_58:
[----:B------:R-:W-:Y:S01]  /*3280*/  UISETP.NE.AND UP1, UPT, UR10, 0x1, UPT ;  /* 0x000000010a00788c */ /* 0x000fe2000bf25270 */
[----:B------:R-:W-:Y:S01]  /*3290*/  PLOP3.LUT P2, PT, PT, PT, PT, 0x80, 0x8 ;  /* 0x000000000008781c */ /* 0x000fe20003f4f070 */
[----:B------:R-:W-:Y:S02]  /*32a0*/  UIADD3 UR12, UPT, UPT, UR17, 0x1, URZ ;  /* 0x00000001110c7890 */ /* 0x000fe4000fffe0ff */
[----:B------:R-:W-:Y:S02]  /*32b0*/  ULEA UR28, UR17, UR15, 0xa ;  /* 0x0000000f111c7291 */ /* 0x000fe4000f8e50ff */
[----:B------:R-:W-:Y:S01]  /*32c0*/  UISETP.NE.AND UP2, UPT, UR12, 0x6, UPT ;  /* 0x000000060c00788c */ /* 0x000fe2000bf45270 */
[----:B------:R-:W-:Y:S01]  /*32d0*/  PLOP3.LUT P0, PT, PT, PT, UP1, 0x80, 0x8 ;  /* 0x000000000008781c */ /* 0x000fe20003f0f018 */
[----:B------:R-:W-:Y:S02]  /*32e0*/  UIADD3 UR40, UPT, UPT, UR28, 0x100, URZ ;  /* 0x000001001c287890 */ /* 0x000fe4000fffe0ff */
[----:B------:R-:W-:Y:S02]  /*32f0*/  USEL UR27, URZ, 0x1, UP2 ;  /* 0x00000001ff1b7887 */ /* 0x000fe40009000000 */
[----:B------:R-:W-:Y:S02]  /*3300*/  USEL UR12, UR12, URZ, UP2 ;  /* 0x000000ff0c0c7287 */ /* 0x000fe40009000000 */
[----:B------:R-:W-:Y:S02]  /*3310*/  UIADD3 UR36, UPT, UPT, UR28, 0x200, URZ ;  /* 0x000002001c247890 */ /* 0x000fe4000fffe0ff */
[----:B------:R-:W-:Y:S01]  /*3320*/  @UP1 ULEA UR26, UR12, UR5, 0x3 ;  /* 0x000000050c1a1291 */ /* 0x000fe2000f8e18ff */
[----:B------:R-:W-:Y:S01]  /*3330*/  LOP3.LUT R8, R8, UR27, RZ, 0x3c, !PT ;  /* 0x0000001b08087c12 */ /* 0x000fe2000f8e3cff */
[----:B------:R-:W-:Y:S02]  /*3340*/  UIADD3 UR32, UPT, UPT, UR28, 0x300, URZ ;  /* 0x000003001c207890 */ /* 0x000fe4000fffe0ff */
[----:B------:R-:W-:Y:S01]  /*3350*/  UIADD3 UR6, UPT, UPT, UR6, 0x30, URZ ;  /* 0x0000003006067890 */ /* 0x000fe2000fffe0ff */
[----:B-1----:R-:W-:Y:S01]  /*3360*/  @P0 SHF.L.U32 R0, R8, 0x1f, RZ ;  /* 0x0000001f08000819 */ /* 0x002fe200000006ff */
[----:B------:R-:W-:Y:S01]  /*3370*/  UIADD3 UR10, UPT, UPT, UR10, -0x1, URZ ;  /* 0xffffffff0a0a7890 */ /* 0x000fe2000fffe0ff */
[----:B------:R-:W-:Y:S02]  /*3380*/  UMOV UR29, 0x40004040 ;  /* 0x40004040001d7882 */ /* 0x000fe40000000000 */
[----:B------:R2:W3:Y:S01]  /*3390*/  @P0 SYNCS.PHASECHK.TRANS64.TRYWAIT P2, [UR26], R0 ;  /* 0x00000000ff0005a7 */ /* 0x0004e2000804111a */
[----:B------:R-:W-:Y:S01]  /*33a0*/  ULEA UR26, UR17, UR14, 0xa ;  /* 0x0000000e111a7291 */ /* 0x000fe2000f8e50ff */
[----:B------:R-:W-:Y:S01]  /*33b0*/  UMOV UR27, 0x40004040 ;  /* 0x40004040001b7882 */ /* 0x000fe20000000000 */
[----:B------:R-:W-:Y:S02]  /*33c0*/  UMOV UR41, 0x40004040 ;  /* 0x4000404000297882 */ /* 0x000fe40000000000 */
[----:B------:R-:W-:Y:S02]  /*33d0*/  UIADD3 UR38, UPT, UPT, UR26, 0x100, URZ ;  /* 0x000001001a267890 */ /* 0x000fe4000fffe0ff */
[----:B------:R-:W-:Y:S02]  /*33e0*/  UIADD3 UR34, UPT, UPT, UR26, 0x200, URZ ;  /* 0x000002001a227890 */ /* 0x000fe4000fffe0ff */
[----:B------:R-:W-:Y:S01]  /*33f0*/  UIADD3 UR30, UPT, UPT, UR26, 0x300, URZ ;  /* 0x000003001a1e7890 */ /* 0x000fe2000fffe0ff */
[----:B------:R2:W-:Y:S01]  /*3400*/  UTCIMMA gdesc[UR28], gdesc[UR26], tmem[UR8], tmem[UR24], idesc[UR25], UP4 ;  /* 0x00ff181a1c0075ea */ /* 0x0005e2000a000108 */
[----:B------:R-:W-:Y:S01]  /*3410*/  UPLOP3.LUT UP4, UPT, UPT, UPT, UPT, 0x80, 0x8 ;  /* 0x000000000008789c */ /* 0x000fe20003f8f070 */
[----:B------:R-:W-:Y:S01]  /*3420*/  UMOV UR39, 0x40004040 ;  /* 0x4000404000277882 */ /* 0x000fe20000000000 */
[----:B------:R-:W-:Y:S01]  /*3430*/  UMOV UR37, 0x40004040 ;  /* 0x4000404000257882 */ /* 0x000fe20000000000 */
[----:B------:R2:W-:Y:S01]  /*3440*/  UTCIMMA gdesc[UR40], gdesc[UR38], tmem[UR8], tmem[UR22], idesc[UR23], UPT ;  /* 0x00ff1626280075ea */ /* 0x0005e2000b800108 */
[----:B------:R-:W-:Y:S01]  /*3450*/  UMOV UR35, 0x40004040 ;  /* 0x4000404000237882 */ /* 0x000fe20000000000 */
[----:B------:R-:W-:Y:S01]  /*3460*/  UMOV UR33, 0x40004040 ;  /* 0x4000404000217882 */ /* 0x000fe20000000000 */
[----:B------:R-:W-:Y:S01]  /*3470*/  UMOV UR31, 0x40004040 ;  /* 0x40004040001f7882 */ /* 0x000fe20000000000 */
[----:B------:R2:W-:Y:S01]  /*3480*/  UTCIMMA gdesc[UR36], gdesc[UR34], tmem[UR8], tmem[UR20], idesc[UR21], UPT ;  /* 0x00ff1422240075ea */ /* 0x0005e2000b800108 */
[----:B------:R2:W-:Y:S01]  /*3490*/  UTCIMMA gdesc[UR32], gdesc[UR30], tmem[UR8], tmem[UR18], idesc[UR19], UPT ;  /* 0x00ff121e200075ea */ /* 0x0005e2000b800108 */
[----:B------:R2:W-:Y:S01]  /*34a0*/  UTCBAR [UR6], URZ ;  /* 0x000000ff060073e9 */ /* 0x0005e200080000ff */
[----:B------:R-:W-:Y:S01]  /*34b0*/  UMOV UR17, UR12 ;  /* 0x0000000c00117c82 */ /* 0x000fe20008000000 */
[----:B------:R-:W-:Y:S05]  /*34c0*/  BRA.U UP0, `(.L_x_60) ;  /* 0xfffffffd00507547 */ /* 0x000fea000b83ffff */
.L_x_57:
[----:B------:R-:W-:Y:S01]  /*34d0*/  UIADD3 UR13, UPT, UPT, UR13, 0x1, URZ ;  /* 0x000000010d0d7890 */ /* 0x000fe2000fffe0ff */
[C---:B------:R-:W-:Y:S01]  /*34e0*/  ISETP.NE.AND P0, PT, R10.reuse, 0x2, PT ;  /* 0x000000020a00780c */ /* 0x040fe20003f05270 */
[----:B------:R-:W-:Y:S02]  /*34f0*/  UIADD3 UR7, UPT, UPT, UR7, 0xb0, URZ ;  /* 0x000000b007077890 */ /* 0x000fe4000fffe0ff */
[----:B------:R-:W-:Y:S01]  /*3500*/  UISETP.NE.AND UP0, UPT, UR13, 0x4, UPT ;  /* 0x000000040d00788c */ /* 0x000fe2000bf05270 */
[----:B-12---:R-:W-:Y:S02]  /*3510*/  SEL R0, RZ, 0x1, P0 ;  /* 0x00000001ff007807 */ /* 0x006fe40000000000 */
[----:B------:R-:W-:Y:S01]  /*3520*/  SEL R10, R10, RZ, P0 ;  /* 0x000000ff0a0a7207 */ /* 0x000fe20000000000 */
[----:B------:R-:W-:Y:S01]  /*3530*/  USEL UR6, URZ, 0x1, UP0 ;  /* 0x00000001ff067887 */ /* 0x000fe20008000000 */
[----:B------:R-:W-:Y:S01]  /*3540*/  LOP3.LUT R9, R9, R0, RZ, 0x3c, !PT ;  /* 0x0000000009097212 */ /* 0x000fe200078e3cff */
[----:B------:R-:W-:Y:S01]  /*3550*/  USEL UR13, UR13, URZ, UP0 ;  /* 0x000000ff0d0d7287 */ /* 0x000fe20008000000 */
[----:B------:R1:W-:Y:S03]  /*3560*/  UTCBAR [UR7], URZ ;  /* 0x000000ff070073e9 */ /* 0x0003e600080000ff */
[----:B------:R-:W-:Y:S01]  /*3570*/  LOP3.LUT R11, R11, UR6, RZ, 0x3c, !PT ;  /* 0x000000060b0b7c12 */ /* 0x000fe2000f8e3cff */
[----:B------:R-:W-:Y:S07]  /*3580*/  @P1 BRA `(.L_x_61) ;  /* 0xfffffff800a01947 */ /* 0x000fee000383ffff */
[----:B------:R-:W2:Y:S01]  /*3590*/  S2UR UR4, SR_CgaCtaId ;  /* 0x00000000000479c3 */ /* 0x000ea20000008800 */
[----:B------:R-:W-:Y:S01]  /*35a0*/  ELECT P0, URZ, PT ;  /* 0x0000000000ff782f */ /* 0x000fe20003800000 */
[----:B------:R-:W-:Y:S01]  /*35b0*/  IMAD.MOV.U32 R0, RZ, RZ, 0x1 ;  /* 0x00000001ff007424 */ /* 0x000fe200078e00ff */
[----:B------:R-:W-:Y:S01]  /*35c0*/  UIADD3 UR5, UPT, UPT, UR5, 0xd0, URZ ;  /* 0x000000d005057890 */ /* 0x000fe2000fffe0ff */
[----:B------:R-:W-:Y:S01]  /*35d0*/  SHF.L.U32 R3, R11, 0x1f, RZ ;  /* 0x0000001f0b037819 */ /* 0x000fe200000006ff */
[----:B------:R-:W-:-:S03]  /*35e0*/  UMOV UR6, 0x40 ;  /* 0x0000004000067882 */ /* 0x000fc60000000000 */
[----:B------:R-:W-:Y:S01]  /*35f0*/  UVIRTCOUNT.DEALLOC.SMPOOL 0x80 ;  /* 0x000000800000784c */ /* 0x000fe20000000000 */
[----:B--2---:R-:W-:Y:S02]  /*3600*/  ULEA UR4, UR4, UR6, 0x18 ;  /* 0x0000000604047291 */ /* 0x004fe4000f8ec0ff */
[----:B------:R-:W-:-:S07]  /*3610*/  ULEA UR6, UR13, UR5, 0x3 ;  /* 0x000000050d067291 */ /* 0x000fce000f8e18ff */
[----:B------:R2:W-:Y:S02]  /*3620*/  @P0 STS.U8 [UR4+0x1c], R0 ;  /* 0x00001c00ff000988 */ /* 0x0005e40008000004 */
[----:B------:R-:W4:Y:S02]  /*3630*/  SYNCS.PHASECHK.TRANS64.TRYWAIT P0, [UR6], R3 ;  /* 0x00000003ff0075a7 */ /* 0x000f240008001106 */
[----:B--2-4-:R-:W-:Y:S05]  /*3640*/  @!P0 BRA `(.L_x_62) ;  /* 0x0000005000e48947 */ /* 0x014fea0003800000 */
.L_x_131:
[----:B-1----:R-:W-:-:S04]  /*3650*/  UIADD3 UR7, UPT, UPT, UR13, 0x1, URZ ;  /* 0x000000010d077890 */ /* 0x002fc8000fffe0ff */
[----:B------:R-:W-:-:S04]  /*3660*/  UISETP.NE.AND UP0, UPT, UR7, 0x4, UPT ;  /* 0x000000040700788c */ /* 0x000fc8000bf05270 */
[----:B------:R-:W-:Y:S02]  /*3670*/  USEL UR8, URZ, 0x1, UP0 ;  /* 0x00000001ff087887 */ /* 0x000fe40008000000 */
[----:B------:R-:W-:-:S04]  /*3680*/  USEL UR7, UR7, URZ, UP0 ;  /* 0x000000ff07077287 */ /* 0x000fc80008000000 */
[----:B------:R-:W-:Y:S01]  /*3690*/  ULEA UR6, UR7, UR5, 0x3 ;  /* 0x0000000507067291 */ /* 0x000fe2000f8e18ff */
[----:B------:R-:W-:-:S04]  /*36a0*/  LOP3.LUT R2, R11, UR8, RZ, 0x3c, !PT ;  /* 0x000000080b027c12 */ /* 0x000fc8000f8e3cff */
[----:B--2---:R-:W-:-:S04]  /*36b0*/  SHF.L.U32 R3, R2, 0x1f, RZ ;  /* 0x0000001f02037819 */ /* 0x004fc800000006ff */
[----:B------:R-:W1:Y:S02]  /*36c0*/  SYNCS.PHASECHK.TRANS64.TRYWAIT P0, [UR6], R3 ;  /* 0x00000003ff0075a7 */ /* 0x000e640008001106 */
[----:B-1----:R-:W-:Y:S05]  /*36d0*/  @!P0 BRA `(.L_x_63) ;  /* 0x0000005000d88947 */ /* 0x002fea0003800000 */
.L_x_133:
        /* <DEDUP_REMOVED lines=9> */
.L_x_135:
[----:B------:R-:W-:-:S04]  /*3770*/  UIADD3 UR7, UPT, UPT, UR7, 0x1, URZ ;  /* 0x0000000107077890 */ /* 0x000fc8000fffe0ff */
[----:B------:R-:W-:-:S04]  /*3780*/  UISETP.NE.AND UP0, UPT, UR7, 0x4, UPT ;  /* 0x000000040700788c */ /* 0x000fc8000bf05270 */
[----:B------:R-:W-:Y:S02]  /*3790*/  USEL UR6, URZ, 0x1, UP0 ;  /* 0x00000001ff067887 */ /* 0x000fe40008000000 */
[----:B------:R-:W-:-:S04]  /*37a0*/  USEL UR7, UR7, URZ, UP0 ;  /* 0x000000ff07077287 */ /* 0x000fc80008000000 */
[----:B------:R-:W-:Y:S01]  /*37b0*/  ULEA UR7, UR7, UR5, 0x3 ;  /* 0x0000000507077291 */ /* 0x000fe2000f8e18ff */
[----:B-1----:R-:W-:-:S04]  /*37c0*/  LOP3.LUT R3, R2, UR6, RZ, 0x3c, !PT ;  /* 0x0000000602037c12 */ /* 0x002fc8000f8e3cff */
[----:B------:R-:W-:-:S04]  /*37d0*/  SHF.L.U32 R3, R3, 0x1f, RZ ;  /* 0x0000001f03037819 */ /* 0x000fc800000006ff */
[----:B------:R-:W1:Y:S02]  /*37e0*/  SYNCS.PHASECHK.TRANS64.TRYWAIT P0, [UR7], R3 ;  /* 0x00000003ff0075a7 */ /* 0x000e640008001107 */
[----:B-1----:R-:W-:Y:S05]  /*37f0*/  @!P0 BRA `(.L_x_65) ;  /* 0x0000005000c08947 */ /* 0x002fea0003800000 */
.L_x_137:
[----:B------:R-:W-:Y:S01]  /*3800*/  NOP ;  /* 0x0000000000007918 */ /* 0x000fe20000000000 */
[----:B-1----:R-:W1:Y:S01]  /*3810*/  LDS R0, [UR4+0x14] ;  /* 0x00001404ff007984 */ /* 0x002e620008000800 */
[----:B------:R-:W-:Y:S01]  /*3820*/  ULOP3.LUT UR6, UR16, 0xffff, URZ, 0xc0, !UPT ;  /* 0x0000ffff10067892 */ /* 0x000fe2000f8ec0ff */
[----:B------:R-:W-:Y:S01]  /*3830*/  UMOV UR8, 0xffff ;  /* 0x0000ffff00087882 */ /* 0x000fe20000000000 */
[----:B------:R-:W-:Y:S02]  /*3840*/  UMOV UR5, 0x1 ;  /* 0x0000000100057882 */ /* 0x000fe40000000000 */
[----:B------:R-:W-:-:S04]  /*3850*/  USHF.R.U32.HI UR6, URZ, 0x5, UR6 ;  /* 0x00000005ff067899 */ /* 0x000fc80008011606 */
[----:B------:R-:W-:Y:S02]  /*3860*/  USHF.L.U32 UR8, UR8, UR6, URZ ;  /* 0x0000000608087299 */ /* 0x000fe400080006ff */
[----:B------:R-:W-:-:S04]  /*3870*/  USHF.L.U32 UR5, UR5, UR6, URZ ;  /* 0x0000000605057299 */ /* 0x000fc800080006ff */
[----:B-1----:R-:W-:-:S04]  /*3880*/  LOP3.LUT R0, R0, UR8, RZ, 0xc0, !PT ;  /* 0x0000000800007c12 */ /* 0x002fc8000f8ec0ff */
[----:B------:R-:W-:-:S13]  /*3890*/  ISETP.NE.AND P0, PT, R0, UR8, PT ;  /* 0x0000000800007c0c */ /* 0x000fda000bf05270 */
[----:B------:R-:W-:Y:S05]  /*38a0*/  @P0 BRA `(.L_x_66) ;  /* 0x0000000000580947 */ /* 0x000fea0003800000 */
[----:B------:R-:W1:Y:S02]  /*38b0*/  LDS R0, [UR4+0x18] ;  /* 0x00001804ff007984 */ /* 0x000e640008000800 */
[----:B-1----:R-:W-:-:S04]  /*38c0*/  LOP3.LUT R0, R0, UR5, RZ, 0xc0, !PT ;  /* 0x0000000500007c12 */ /* 0x002fc8000f8ec0ff */
[----:B------:R-:W-:-:S13]  /*38d0*/  ISETP.NE.AND P0, PT, R0, UR5, PT ;  /* 0x0000000500007c0c */ /* 0x000fda000bf05270 */
[----:B------:R-:W-:Y:S05]  /*38e0*/  @P0 BRA `(.L_x_67) ;  /* 0x00000000003c0947 */ /* 0x000fea0003800000 */
[----:B------:R-:W1:Y:S01]  /*38f0*/  S2R R2, SR_LANEID ;  /* 0x0000000000027919 */ /* 0x000e620000000000 */
[----:B------:R-:W-:Y:S01]  /*3900*/  ULOP3.LUT UR8, URZ, UR8, URZ, 0x33, !UPT ;  /* 0x00000008ff087292 */ /* 0x000fe2000f8e33ff */
[----:B------:R-:W-:Y:S01]  /*3910*/  LOP3.LUT R4, RZ, UR5, RZ, 0x33, !PT ;  /* 0x00000005ff047c12 */ /* 0x000fe2000f8e33ff */
[----:B------:R-:W-:Y:S02]  /*3920*/  VOTEU.ANY UR7, UPT, PT ;  /* 0x0000000000077886 */ /* 0x000fe400038e0100 */
[----:B------:R-:W-:Y:S01]  /*3930*/  UFLO.U32 UR7, UR7 ;  /* 0x00000007000772bd */ /* 0x000fe200080e0000 */
[----:B------:R-:W2:Y:S01]  /*3940*/  REDUX UR5, R4 ;  /* 0x00000000040573c4 */ /* 0x000ea20000000000 */
[----:B------:R-:W-:-:S06]  /*3950*/  IMAD.U32 R0, RZ, RZ, UR8 ;  /* 0x00000008ff007e24 */ /* 0x000fcc000f8e00ff */
[----:B------:R4:W-:Y:S01]  /*3960*/  UTCATOMSWS.AND URZ, UR8 ;  /* 0x0000000800ff79e3 */ /* 0x0009e20008000000 */
[----:B------:R-:W3:Y:S01]  /*3970*/  REDUX UR6, R0 ;  /* 0x00000000000673c4 */ /* 0x000ee20000000000 */
[----:B-1----:R-:W-:Y:S01]  /*3980*/  ISETP.EQ.U32.AND P0, PT, R2, UR7, PT ;  /* 0x0000000702007c0c */ /* 0x002fe2000bf02070 */
[----:B--2---:R-:W-:Y:S01]  /*3990*/  IMAD.U32 R2, RZ, RZ, UR5 ;  /* 0x00000005ff027e24 */ /* 0x004fe2000f8e00ff */
[----:B---3--:R-:W-:-:S11]  /*39a0*/  MOV R3, UR6 ;  /* 0x0000000600037c02 */ /* 0x008fd60008000f00 */
[----:B------:R4:W-:Y:S04]  /*39b0*/  @P0 ATOMS.AND RZ, [UR4+0x14], R3 ;  /* 0x00001403ffff098c */ /* 0x0009e8000a800004 */
[----:B------:R4:W-:Y:S01]  /*39c0*/  @P0 ATOMS.AND RZ, [UR4+0x18], R2 ;  /* 0x00001802ffff098c */ /* 0x0009e2000a800004 */
[----:B------:R-:W-:Y:S05]  /*39d0*/  BRA `(.L_x_68) ;  /* 0x0000000000147947 */ /* 0x000fea0003800000 */
.L_x_67:
[----:B------:R-:W-:Y:S02]  /*39e0*/  MOV R2, 0x3a00 ;  /* 0x00003a0000027802 */ /* 0x000fe40000000f00 */
[----:B---3-5:R-:W-:Y:S05]  /*39f0*/  CALL.REL.NOINC `($__internal_0_$__cuda_sm10x_tcgen05_guardrail_trap_col_being_dealloced_not_returned_by_alloc) ;  /* 0x00000054001c7944 */ /* 0x028fea0003c00000 */
[----:B------:R-:W-:Y:S05]  /*3a00*/  BRA `(.L_x_68) ;  /* 0x0000000000087947 */ /* 0x000fea0003800000 */
.L_x_66:
[----:B------:R-:W-:Y:S02]  /*3a10*/  MOV R2, 0x3a30 ;  /* 0x00003a3000027802 */ /* 0x000fe40000000f00 */
[----:B---3-5:R-:W-:Y:S05]  /*3a20*/  CALL.REL.NOINC `($__internal_2_$__cuda_sm10x_tcgen05_guardrail_trap_unallocated_columns_being_dealloced) ;  /* 0x0000005400287944 */ /* 0x028fea0003c00000 */
.L_x_68:
[----:B------:R-:W-:Y:S01]  /*3a30*/  NOP ;  /* 0x0000000000007918 */ /* 0x000fe20000000000 */
[----:B----4-:R-:W-:Y:S05]  /*3a40*/  EXIT ;  /* 0x000000000000794d */ /* 0x010fea0003800000 */
.L_x_50:
[----:B------:R-:W-:-:S09]  /*3a50*/  UISETP.NE.OR UP2, UPT, UR8, 0x3, !UP2 ;  /* 0x000000030800788c */ /* 0x000fd2000d745670 */
[----:B------:R-:W-:Y:S05]  /*3a60*/  BRA.U UP2, `(.L_x_69) ;  /* 0x0000000d02407547 */ /* 0x000fea000b800000 */
[----:B------:R-:W1:Y:S01]  /*3a70*/  LDC R0, c[0x0][0xb30] ;  /* 0x0002cc00ff007b82 */ /* 0x000e620000000800 */
[----:B------:R-:W2:Y:S01]  /*3a80*/  LDCU.64 UR8, c[0x0][0x888] ;  /* 0x00011100ff0877ac */ /* 0x000ea20008000a00 */
[----:B------:R-:W-:Y:S02]  /*3a90*/  HFMA2 R29, -RZ, RZ, 0, 0 ;  /* 0x00000000ff1d7431 */ /* 0x000fe400000001ff */
[----:B------:R-:W-:Y:S01]  /*3aa0*/  IMAD.MOV.U32 R31, RZ, RZ, 0x1 ;  /* 0x00000001ff1f7424 */ /* 0x000fe200078e00ff */
[----:B------:R-:W-:Y:S01]  /*3ab0*/  MOV R23, 0x2000 ;  /* 0x0000200000177802 */ /* 0x000fe20000000f00 */
[----:B------:R-:W4:Y:S01]  /*3ac0*/  LDCU.64 UR4, c[0x0][0x890] ;  /* 0x00011200ff0477ac */ /* 0x000f220008000a00 */
[----:B------:R-:W-:Y:S01]  /*3ad0*/  IMAD.MOV.U32 R30, RZ, RZ, RZ ;  /* 0x000000ffff1e7224 */ /* 0x000fe200078e00ff */
[----:B------:R-:W3:Y:S01]  /*3ae0*/  LDC R19, c[0x0][0x370] ;  /* 0x0000dc00ff137b82 */ /* 0x000ee20000000800 */
[----:B------:R-:W-:Y:S01]  /*3af0*/  UMOV UR7, 0x400 ;  /* 0x0000040000077882 */ /* 0x000fe20000000000 */
[----:B------:R-:W-:-:S02]  /*3b00*/  UPLOP3.LUT UP1, UPT, UPT, UPT, UPT, 0x40, 0x4 ;  /* 0x000000000004789c */ /* 0x000fc40003f2e870 */
[----:B------:R-:W-:-:S04]  /*3b10*/  ULEA UR7, UR37, UR7, 0x18 ;  /* 0x0000000725077291 */ /* 0x000fc8000f8ec0ff */
[----:B------:R-:W3:Y:S01]  /*3b20*/  LDC R2, c[0x0][0xb0c] ;  /* 0x0002c300ff027b82 */ /* 0x000ee20000000800 */
[----:B------:R-:W-:Y:S02]  /*3b30*/  UIADD3 UR13, UPT, UPT, UR7, 0x68, URZ ;  /* 0x00000068070d7890 */ /* 0x000fe4000fffe0ff */
[----:B--2---:R-:W-:Y:S02]  /*3b40*/  UISETP.NE.U32.AND UP2, UPT, UR8, URZ, UPT ;  /* 0x000000ff0800728c */ /* 0x004fe4000bf45070 */
[----:B------:R-:W-:Y:S02]  /*3b50*/  UIADD3 UR17, UPT, UPT, UR7, 0x60, URZ ;  /* 0x0000006007117890 */ /* 0x000fe4000fffe0ff */
[----:B----4-:R-:W-:Y:S01]  /*3b60*/  UISETP.NE.U32.AND UP3, UPT, UR4, URZ, UPT ;  /* 0x000000ff0400728c */ /* 0x010fe2000bf65070 */
[----:B------:R-:W2:Y:S01]  /*3b70*/  LDC R18, c[0x0][0xb20] ;  /* 0x0002c800ff127b82 */ /* 0x000ea20000000800 */
[----:B-1----:R-:W-:Y:S01]  /*3b80*/  ISETP.NE.AND P1, PT, R0, 0x1, PT ;  /* 0x000000010000780c */ /* 0x002fe20003f25270 */
[----:B------:R-:W-:-:S02]  /*3b90*/  UISETP.NE.AND.EX UP2, UPT, UR9, URZ, UPT, UP2 ;  /* 0x000000ff0900728c */ /* 0x000fc4000bf45320 */
[----:B------:R-:W-:Y:S02]  /*3ba0*/  UPRMT UR13, UR37, 0x654, UR13 ;  /* 0x00000654250d7896 */ /* 0x000fe4000800000d */
[----:B------:R-:W-:Y:S02]  /*3bb0*/  UISETP.NE.AND.EX UP3, UPT, UR5, URZ, UPT, UP3 ;  /* 0x000000ff0500728c */ /* 0x000fe4000bf65330 */
[----:B------:R-:W1:Y:S08]  /*3bc0*/  LDC.64 R32, c[0x0][0x348] ;  /* 0x0000d200ff207b82 */ /* 0x000e700000000a00 */
[----:B------:R-:W4:Y:S08]  /*3bd0*/  LDC.64 R16, c[0x0][0xb10] ;  /* 0x0002c400ff107b82 */ /* 0x000f300000000a00 */
[----:B------:R-:W1:Y:S08]  /*3be0*/  LDC.64 R6, c[0x0][0xb18] ;  /* 0x0002c600ff067b82 */ /* 0x000e700000000a00 */
[----:B------:R-:W1:Y:S08]  /*3bf0*/  LDC.64 R4, c[0x0][0xb28] ;  /* 0x0002ca00ff047b82 */ /* 0x000e700000000a00 */
[----:B--23--:R-:W1:Y:S02]  /*3c00*/  LDC R22, c[0x0][0x374] ;  /* 0x0000dd00ff167b82 */ /* 0x00ce640000000800 */
.L_x_78:
[C---:B------:R-:W-:Y:S02]  /*3c10*/  LEA R0, R30.reuse, UR7, 0x3 ;  /* 0x000000071e007c11 */ /* 0x040fe4000f8e18ff */
[----:B------:R-:W-:Y:S02]  /*3c20*/  SHF.L.U32 R3, R29, 0x1f, RZ ;  /* 0x0000001f1d037819 */ /* 0x000fe400000006ff */
[----:B------:R-:W-:Y:S02]  /*3c30*/  LEA R24, R30, UR7, 0x4 ;  /* 0x000000071e187c11 */ /* 0x000fe4000f8e20ff */
[----:B--2---:R-:W2:Y:S02]  /*3c40*/  SYNCS.PHASECHK.TRANS64.TRYWAIT P0, [R0+URZ+0x90], R3 ;  /* 0x00009003000075a7 */ /* 0x004ea400080011ff */
[----:B--2---:R-:W-:Y:S05]  /*3c50*/  @!P0 BRA `(.L_x_70) ;  /* 0x0000004c00c08947 */ /* 0x004fea0003800000 */
.L_x_138:
[----:B------:R-:W-:Y:S01]  /*3c60*/  ISETP.GE.AND P0, PT, R72, 0x1, PT ;  /* 0x000000014800780c */ /* 0x000fe20003f06270 */
[----:B------:R-:W3:Y:S01]  /*3c70*/  LDS.128 R24, [R24+0x120] ;  /* 0x0001200018187984 */ /* 0x000ee20000000c00 */
[----:B--2---:R-:W-:Y:S01]  /*3c80*/  VIADD R0, R0, 0xa0 ;  /* 0x000000a000007836 */ /* 0x004fe20000000000 */
[----:B------:R-:W-:Y:S01]  /*3c90*/  @!PT LDS RZ, [RZ] ;  /* 0x00000000fffff984 */ /* 0x000fe20000000800 */
[----:B------:R-:W-:Y:S01]  /*3ca0*/  @!PT LDS RZ, [RZ] ;  /* 0x00000000fffff984 */ /* 0x000fe20000000800 */
[----:B------:R-:W-:Y:S01]  /*3cb0*/  @!PT LDS RZ, [RZ] ;  /* 0x00000000fffff984 */ /* 0x000fe20000000800 */
[----:B------:R-:W-:Y:S01]  /*3cc0*/  @!PT LDS RZ, [RZ] ;  /* 0x00000000fffff984 */ /* 0x000fe20000000800 */
[----:B------:R2:W-:Y:S06]  /*3cd0*/  MEMBAR.ALL.CTA ;  /* 0x0000000000007992 */ /* 0x0005ec0000008000 */
[----:B--2---:R-:W2:Y:S01]  /*3ce0*/  FENCE.VIEW.ASYNC.S ;  /* 0x00000000000073c6 */ /* 0x004ea20000000000 */
[----:B------:R-:W-:Y:S04]  /*3cf0*/  PRMT R0, RZ, 0x654, R0 ;  /* 0x00000654ff007816 */ /* 0x000fe80000000000 */
[----:B--2---:R2:W-:Y:S01]  /*3d00*/  SYNCS.ARRIVE.TRANS64.RED.A1T0 RZ, [R0+URZ], RZ ;  /* 0x000000ff00ff79a7 */ /* 0x0045e200081004ff */
[----:B---3--:R-:W-:Y:S11]  /*3d10*/  LOP3.LUT P3, RZ, R26, 0x1, RZ, 0xc0, !PT ;  /* 0x000000011aff7812 */ /* 0x008ff6000786c0ff */
[----:B------:R-:W-:Y:S02]  /*3d20*/  @!UPT UIADD3 URZ, UPT, UPT, URZ, URZ, URZ ;  /* 0x000000fffffff290 */ /* 0x000fe4000fffe0ff */
[----:B------:R-:W-:Y:S02]  /*3d30*/  @P3 MOV R13, R24 ;  /* 0x00000018000d3202 */ /* 0x000fe40000000f00 */
[----:B------:R-:W-:Y:S01]  /*3d40*/  @P3 LOP3.LUT R8, R25, 0xffff, RZ, 0xc0, !PT ;  /* 0x0000ffff19083812 */ /* 0x000fe200078ec0ff */
[----:B--2---:R-:W-:Y:S06]  /*3d50*/  @!P0 BRA `(.L_x_71) ;  /* 0x0000000000a48947 */ /* 0x004fec0003800000 */
[----:B-1----:R-:W-:Y:S01]  /*3d60*/  IMAD.HI.U32 R35, R22, R7, RZ ;  /* 0x0000000716237227 */ /* 0x002fe200078e00ff */
[----:B------:R-:W-:Y:S02]  /*3d70*/  ISETP.NE.AND P0, PT, R6, 0x1, PT ;  /* 0x000000010600780c */ /* 0x000fe40003f05270 */
[----:B------:R-:W-:Y:S01]  /*3d80*/  ISETP.NE.AND P2, PT, R72, 0x1, PT ;  /* 0x000000014800780c */ /* 0x000fe20003f45270 */
[----:B----4-:R-:W-:Y:S01]  /*3d90*/  IMAD.HI.U32 R34, R19, R16, RZ ;  /* 0x0000001013227227 */ /* 0x010fe200078e00ff */
[----:B------:R-:W-:Y:S02]  /*3da0*/  SHF.R.U32.HI R35, RZ, R18, R35 ;  /* 0x00000012ff237219 */ /* 0x000fe40000011623 */
[----:B------:R-:W-:Y:S01]  /*3db0*/  ISETP.NE.AND P4, PT, R2, 0x1, PT ;  /* 0x000000010200780c */ /* 0x000fe20003f85270 */
[----:B------:R-:W-:Y:S01]  /*3dc0*/  IMAD.HI.U32 R36, R13, R16, RZ ;  /* 0x000000100d247227 */ /* 0x000fe200078e00ff */
[----:B------:R-:W-:Y:S02]  /*3dd0*/  SHF.R.U32.HI R34, RZ, R17, R34 ;  /* 0x00000011ff227219 */ /* 0x000fe40000011622 */
[----:B------:R-:W-:Y:S01]  /*3de0*/  SEL R3, R22, R35, !P0 ;  /* 0x0000002316037207 */ /* 0x000fe20004000000 */
[C---:B------:R-:W-:Y:S01]  /*3df0*/  IMAD.HI.U32 R35, R8.reuse, R7, RZ ;  /* 0x0000000708237227 */ /* 0x040fe200078e00ff */
[----:B------:R-:W-:Y:S02]  /*3e00*/  SEL R11, R19, R34, !P4 ;  /* 0x00000022130b7207 */ /* 0x000fe40006000000 */
[----:B------:R-:W-:Y:S01]  /*3e10*/  SHF.R.U32.HI R36, RZ, R17, R36 ;  /* 0x00000011ff247219 */ /* 0x000fe20000011624 */
[----:B------:R-:W-:Y:S01]  /*3e20*/  IMAD.HI.U32 R38, R3, R4, RZ ;  /* 0x0000000403267227 */ /* 0x000fe200078e00ff */
[----:B------:R-:W-:Y:S03]  /*3e30*/  SHF.R.U32.HI R35, RZ, R18, R35 ;  /* 0x00000012ff237219 */ /* 0x000fe60000011623 */
[----:B------:R-:W-:Y:S01]  /*3e40*/  IMAD.HI.U32 R34, R11, R4, RZ ;  /* 0x000000040b227227 */ /* 0x000fe200078e00ff */
[----:B------:R-:W-:Y:S02]  /*3e50*/  @P2 SHF.R.U32.HI R3, RZ, R5, R38 ;  /* 0x00000005ff032219 */ /* 0x000fe40000011626 */
[----:B------:R-:W-:Y:S02]  /*3e60*/  SEL R9, R8, R35, !P0 ;  /* 0x0000002308097207 */ /* 0x000fe40004000000 */
[----:B------:R-:W-:Y:S01]  /*3e70*/  @P2 SHF.R.U32.HI R11, RZ, R5, R34 ;  /* 0x00000005ff0b2219 */ /* 0x000fe20000011622 */
[C---:B------:R-:W-:Y:S01]  /*3e80*/  IMAD R10, R72.reuse, R3, RZ ;  /* 0x00000003480a7224 */ /* 0x040fe200078e02ff */
[----:B------:R-:W-:Y:S01]  /*3e90*/  SEL R3, R13, R36, !P4 ;  /* 0x000000240d037207 */ /* 0x000fe20006000000 */
[C---:B------:R-:W-:Y:S03]  /*3ea0*/  IMAD.HI.U32 R14, R9.reuse, R4, RZ ;  /* 0x00000004090e7227 */ /* 0x040fe600078e00ff */
[----:B------:R-:W-:Y:S01]  /*3eb0*/  ISETP.GE.AND P0, PT, R9, R10, PT ;  /* 0x0000000a0900720c */ /* 0x000fe20003f06270 */
[C---:B------:R-:W-:Y:S01]  /*3ec0*/  IMAD R12, R72.reuse, R11, RZ ;  /* 0x0000000b480c7224 */ /* 0x040fe200078e02ff */
[-C--:B------:R-:W-:Y:S04]  /*3ed0*/  SHF.R.U32.HI R14, RZ, R5.reuse, R14 ;  /* 0x00000005ff0e7219 */ /* 0x080fe8000001160e */
[----:B------:R-:W-:Y:S02]  /*3ee0*/  ISETP.GE.OR P0, PT, R3, R12, P0 ;  /* 0x0000000c0300720c */ /* 0x000fe40000706670 */
[----:B------:R-:W-:Y:S05]  /*3ef0*/  SEL R15, R9, R14, !P2 ;  /* 0x0000000e090f7207 */ /* 0x000fea0005000000 */
[----:B------:R-:W-:Y:S04]  /*3f00*/  IMAD.MOV R14, RZ, RZ, -R15 ;  /* 0x000000ffff0e7224 */ /* 0x000fe800078e0a0f */
[----:B------:R-:W-:Y:S02]  /*3f10*/  IMAD R14, R72, R14, R9 ;  /* 0x0000000e480e7224 */ /* 0x000fe400078e0209 */
[C---:B------:R-:W-:Y:S05]  /*3f20*/  @!P0 IMAD.HI.U32 R10, R3.reuse, R4, RZ ;  /* 0x00000004030a8227 */ /* 0x040fea00078e00ff */
[----:B------:R-:W-:Y:S04]  /*3f30*/  @!P0 SHF.R.U32.HI R10, RZ, R5, R10 ;  /* 0x00000005ff0a8219 */ /* 0x000fe8000001160a */
[----:B------:R-:W-:Y:S01]  /*3f40*/  @!P0 SEL R0, R3, R10, !P2 ;  /* 0x0000000a03008207 */ /* 0x000fe20005000000 */
[----:B------:R-:W-:Y:S03]  /*3f50*/  IMAD.MOV R10, RZ, RZ, -R3 ;  /* 0x000000ffff0a7224 */ /* 0x000fe600078e0a03 */
[----:B------:R-:W-:Y:S01]  /*3f60*/  @!P0 IADD3 R15, PT, PT, R15, -R0, RZ ;  /* 0x800000000f0f8210 */ /* 0x000fe20007ffe0ff */
[----:B------:R-:W-:Y:S01]  /*3f70*/  @!P0 IMAD R0, R11, R14, R0 ;  /* 0x0000000e0b008224 */ /* 0x000fe200078e0200 */
[----:B------:R-:W-:Y:S01]  /*3f80*/  IADD3 R11, PT, PT, -R9, RZ, RZ ;  /* 0x000000ff090b7210 */ /* 0x000fe20007ffe1ff */
[----:B------:R-:W-:Y:S02]  /*3f90*/  IMAD R13, R2, R10, R13 ;  /* 0x0000000a020d7224 */ /* 0x000fe400078e020d */
[----:B------:R-:W-:Y:S02]  /*3fa0*/  @!P0 IMAD R9, R15, R72, R3 ;  /* 0x000000480f098224 */ /* 0x000fe400078e0203 */
[----:B------:R-:W-:Y:S02]  /*3fb0*/  @!P0 IMAD.MOV.U32 R3, RZ, RZ, R0 ;  /* 0x000000ffff038224 */ /* 0x000fe400078e0000 */
[----:B------:R-:W-:Y:S02]  /*3fc0*/  IMAD R8, R6, R11, R8 ;  /* 0x0000000b06087224 */ /* 0x000fe400078e0208 */
[----:B------:R-:W-:Y:S02]  /*3fd0*/  IMAD R13, R3, R2, R13 ;  /* 0x00000002030d7224 */ /* 0x000fe400078e020d */
[----:B------:R-:W-:Y:S02]  /*3fe0*/  IMAD R8, R9, R6, R8 ;  /* 0x0000000609087224 */ /* 0x000fe400078e0208 */
.L_x_71:
[----:B------:R-:W-:Y:S05]  /*3ff0*/  BRA.U UP1, `(.L_x_72) ;  /* 0x0000000101107547 */ /* 0x000fea000b800000 */
[----:B------:R-:W-:Y:S04]  /*4000*/  MOV R0, UR6 ;  /* 0x0000000600007c02 */ /* 0x000fe80008000f00 */
[----:B------:R-:W-:Y:S04]  /*4010*/  SHF.L.U32 R3, R0, 0x1f, RZ ;  /* 0x0000001f00037819 */ /* 0x000fe800000006ff */
[----:B------:R-:W2:Y:S02]  /*4020*/  SYNCS.PHASECHK.TRANS64.TRYWAIT P0, [UR7+0x88], R3 ;  /* 0x00008803ff0075a7 */ /* 0x000ea40008001107 */
[----:B--2---:R-:W-:Y:S05]  /*4030*/  @!P0 BRA `(.L_x_73) ;  /* 0x0000004800dc8947 */ /* 0x004fea0003800000 */
.L_x_72:
[----:B------:R-:W-:Y:S02]  /*4040*/  R2UR UR19, R21 ;  /* 0x00000000151372ca */ /* 0x000fe400000e0000 */
[----:B------:R-:W-:Y:S02]  /*4050*/  R2UR UR18, R20 ;  /* 0x00000000141272ca */ /* 0x000fe400000e0000 */
[----:B------:R-:W-:Y:S02]  /*4060*/  ISETP.NE.U32.AND P2, PT, RZ, UR4, PT ;  /* 0x00000004ff007c0c */ /* 0x000fe4000bf45070 */
[----:B------:R-:W-:Y:S02]  /*4070*/  SHF.L.U32 R12, R31, 0x1f, RZ ;  /* 0x0000001f1f0c7819 */ /* 0x000fe400000006ff */
[----:B------:R-:W-:Y:S05]  /*4080*/  ISETP.NE.AND.EX P2, PT, RZ, UR5, PT, P2 ;  /* 0x00000005ff007c0c */ /* 0x000fea000bf45320 */
[----:B------:R-:W-:Y:S02]  /*4090*/  USHF.L.U32 UR19, UR19, 0x7, URZ ;  /* 0x0000000713137899 */ /* 0x000fe400080006ff */
[----:B------:R-:W-:Y:S01]  /*40a0*/  USHF.L.U32 UR18, UR18, 0x7, URZ ;  /* 0x0000000712127899 */ /* 0x000fe200080006ff */
[----:B------:R-:W-:Y:S11]  /*40b0*/  BRA.U !UP3, `(.L_x_74) ;  /* 0x000000010b347547 */ /* 0x000ff6000b800000 */
[----:B------:R-:W-:Y:S01]  /*40c0*/  UPLOP3.LUT UP0, UPT, UPT, UPT, UP2, 0x80, 0x8 ;  /* 0x000000000008789c */ /* 0x000fe20003f0f020 */
[----:B--2---:R-:W-:Y:S02]  /*40d0*/  HFMA2 R0, -RZ, RZ, 0, 5.9604644775390625e-08 ;  /* 0x00000001ff007431 */ /* 0x004fe400000001ff */
[----:B------:R-:W-:Y:S03]  /*40e0*/  IMAD.MOV.U32 R151, RZ, RZ, 0x1 ;  /* 0x00000001ff977424 */ /* 0x000fe600078e00ff */
[----:B------:R-:W-:Y:S05]  /*40f0*/  PLOP3.LUT P0, PT, PT, PT, UP0, 0x80, 0x8 ;  /* 0x000000000008781c */ /* 0x000fea0003f0f008 */
[----:B------:R-:W2:Y:S01]  /*4100*/  @UP0 LDCU.64 UR10, c[0x0][0x888] ;  /* 0x00011100ff0a07ac */ /* 0x000ea20008000a00 */
[----:B------:R-:W-:Y:S07]  /*4110*/  @UP0 UIMAD UR8, UR36, UR4, URZ ;  /* 0x00000004240802a4 */ /* 0x000fee000f8e02ff */
[----:B------:R-:W-:Y:S01]  /*4120*/  @!P0 PRMT R151, R0, 0x7610, R151 ;  /* 0x0000761000978816 */ /* 0x000fe20000000097 */
[----:B--2---:R-:W-:Y:S03]  /*4130*/  @UP0 UIMAD.WIDE UR10, UR8, 0x4, UR10 ;  /* 0x00000004080a08a5 */ /* 0x004fe6000f8e020a */
[----:B------:R-:W2:Y:S03]  /*4140*/  @!UP0 LDCU UR8, c[0x0][0x880] ;  /* 0x00011000ff0887ac */ /* 0x000ea60008000800 */
[----:B------:R-:W-:Y:S01]  /*4150*/  IMAD.U32 R10, RZ, RZ, UR10 ;  /* 0x0000000aff0a7e24 */ /* 0x000fe2000f8e00ff */
[----:B------:R-:W-:Y:S05]  /*4160*/  MOV R11, UR11 ;  /* 0x0000000b000b7c02 */ /* 0x000fea0008000f00 */
[----:B-----5:R3:W5:Y:S02]  /*4170*/  @P0 LDG.E R82, desc[UR46][R10.64] ;  /* 0x0000002e0a520981 */ /* 0x020764000c1e1900 */
[----:B--23--:R-:W-:Y:S07]  /*4180*/  @!P0 IMAD.U32 R82, RZ, RZ, UR8 ;  /* 0x00000008ff528e24 */ /* 0x00cfee000f8e00ff */
.L_x_74:
[----:B-----5:R-:W-:Y:S01]  /*4190*/  @!P2 ISETP.EQ.AND P0, PT, R82, RZ, PT ;  /* 0x000000ff5200a20c */ /* 0x020fe20003f02270 */
[----:B------:R-:W-:Y:S01]  /*41a0*/  @!UPT UIADD3 URZ, UPT, UPT, URZ, URZ, URZ ;  /* 0x000000fffffff290 */ /* 0x000fe2000fffe0ff */
[----:B------:R-:W-:Y:S11]  /*41b0*/  @!P2 BRA `(.L_x_75) ;  /* 0x000000000014a947 */ /* 0x000ff60003800000 */
[----:B------:R-:W-:Y:S02]  /*41c0*/  LOP3.LUT P2, RZ, R151, 0xff, RZ, 0xc0, !PT ;  /* 0x000000ff97ff7812 */ /* 0x000fe4000784c0ff */
[----:B------:R-:W-:Y:S04]  /*41d0*/  PLOP3.LUT P0, PT, PT, PT, UP0, 0x80, 0x8 ;  /* 0x000000000008781c */ /* 0x000fe80003f0f008 */
[----:B------:R-:W-:Y:S07]  /*41e0*/  PLOP3.LUT P0, PT, P0, PT, PT, 0x8, 0x80 ;  /* 0x000000000080781c */ /* 0x000fee000070e170 */
[----:B------:R-:W-:Y:S11]  /*41f0*/  @P2 ISETP.EQ.AND P0, PT, R82, RZ, PT ;  /* 0x000000ff5200220c */ /* 0x000ff60003f02270 */
[----:B------:R-:W-:Y:S02]  /*4200*/  @!UPT UIADD3 URZ, UPT, UPT, URZ, URZ, URZ ;  /* 0x000000fffffff290 */ /* 0x000fe4000fffe0ff */
.L_x_75:
[----:B------:R-:W3:Y:S01]  /*4210*/  SYNCS.PHASECHK.TRANS64.TRYWAIT P2, [UR7+0x70], R12 ;  /* 0x0000700cff0075a7 */ /* 0x000ee20008041107 */
[----:B------:R-:W-:Y:S04]  /*4220*/  ELECT P4, URZ, PT ;  /* 0x0000000000ff782f */ /* 0x000fe80003880000 */
[----:B------:R-:W-:Y:S11]  /*4230*/  PLOP3.LUT P4, PT, P0, P4, PT, 0xf2, 0x2f ;  /* 0x00000000002f781c */ /* 0x000ff60000789e72 */
[----:B------:R-:W-:Y:S02]  /*4240*/  @!UPT UIADD3 URZ, UPT, UPT, URZ, URZ, URZ ;  /* 0x000000fffffff290 */ /* 0x000fe4000fffe0ff */
[----:B-1----:R-:W-:Y:S05]  /*4250*/  @!P4 IADD3 R21, P0, PT, R32, 0x580, RZ ;  /* 0x000005802015c810 */ /* 0x002fea0007f1e0ff */
[----:B------:R-:W-:Y:S01]  /*4260*/  @!P4 IMAD.X R20, RZ, RZ, R33, P0 ;  /* 0x000000ffff14c224 */ /* 0x000fe200000e0621 */
[----:B---3--:R-:W-:Y:S07]  /*4270*/  @!P2 BRA `(.L_x_76) ;  /* 0x000000480064a947 */ /* 0x008fee0003800000 */
.L_x_141:
[----:B------:R-:W3:Y:S01]  /*4280*/  LDC.64 R14, c[0x0][0xb10] ;  /* 0x0002c400ff0e7b82 */ /* 0x000ee20000000a00 */
[----:B------:R-:W-:Y:S01]  /*4290*/  @!P4 R2UR UR8, R20 ;  /* 0x000000001408c2ca */ /* 0x000fe200000e0000 */
[----:B------:R-:W-:Y:S01]  /*42a0*/  VOTEU.ALL UP1, P4 ;  /* 0x0000000000ff7886 */ /* 0x000fe20002020000 */
[----:B------:R-:W-:Y:S01]  /*42b0*/  @!P4 R2UR UR9, R21 ;  /* 0x000000001509c2ca */ /* 0x000fe200000e0000 */
[----:B------:R-:W-:Y:S01]  /*42c0*/  UMOV UR10, 0x0 ;  /* 0x00000000000a7882 */ /* 0x000fe20000000000 */
[----:B------:R-:W-:Y:S03]  /*42d0*/  UMOV UR11, 0x10000000 ;  /* 0x10000000000b7882 */ /* 0x000fe60000000000 */
[----:B------:R-:W5:Y:S01]  /*42e0*/  LDC.64 R10, c[0x0][0xb18] ;  /* 0x0002c600ff0a7b82 */ /* 0x000f620000000a00 */
[----:B------:R-:W-:Y:S01]  /*42f0*/  @!UP1 UIADD3 UR16, UPT, UPT, UR7, 0x200, URZ ;  /* 0x0000020007109890 */ /* 0x000fe2000fffe0ff */
[----:B------:R-:W-:Y:S01]  /*4300*/  @P3 SHF.R.U32.HI R28, RZ, 0x10, R25 ;  /* 0x00000010ff1c3819 */ /* 0x000fe20000011619 */
[----:B------:R-:W-:Y:S01]  /*4310*/  VOTEU.ALL UP1, P4 ;  /* 0x0000000000ff7886 */ /* 0x000fe20002020000 */
[----:B------:R-:W-:Y:S01]  /*4320*/  UMOV UR20, UR36 ;  /* 0x0000002400147c82 */ /* 0x000fe20008000000 */
[----:B------:R-:W-:Y:S03]  /*4330*/  VIADD R30, R30, 0x1 ;  /* 0x000000011e1e7836 */ /* 0x000fe60000000000 */
[----:B--2---:R-:W2:Y:S01]  /*4340*/  @!P1 LDC R0, c[0x0][0xb20] ;  /* 0x0002c800ff009b82 */ /* 0x004ea20000000800 */
[----:B------:R-:W-:Y:S01]  /*4350*/  IMAD.U32 R21, RZ, RZ, UR8 ;  /* 0x00000008ff157e24 */ /* 0x000fe2000f8e00ff */
[----:B------:R-:W-:Y:S06]  /*4360*/  UPRMT UR8, UR37, 0x654, UR17 ;  /* 0x0000065425087896 */ /* 0x000fec0008000011 */
[----:B-1----:R-:W1:Y:S01]  /*4370*/  @!P1 LDC R3, c[0x0][0xb0c] ;  /* 0x0002c300ff039b82 */ /* 0x002e620000000800 */
[----:B------:R-:W-:Y:S01]  /*4380*/  IMAD.U32 R20, RZ, RZ, UR9 ;  /* 0x00000009ff147e24 */ /* 0x000fe2000f8e00ff */
[----:B------:R-:W-:Y:S04]  /*4390*/  @!P4 R2UR UR15, R21 ;  /* 0x00000000150fc2ca */ /* 0x000fe800000e0000 */
[----:B------:R-:W-:Y:S01]  /*43a0*/  @!P4 R2UR UR14, R20 ;  /* 0x00000000140ec2ca */ /* 0x000fe200000e0000 */
[----:B------:R-:W-:Y:S11]  /*43b0*/  @!P4 IMAD.MOV.U32 R20, RZ, RZ, 0x2000 ;  /* 0x00002000ff14c424 */ /* 0x000ff600078e00ff */
[----:B------:R-:W-:Y:S01]  /*43c0*/  @!UPT UIADD3 URZ, UPT, UPT, URZ, URZ, URZ ;  /* 0x000000fffffff290 */ /* 0x000fe2000fffe0ff */
[----:B------:R1:W-:Y:S01]  /*43d0*/  @!UP1 UTMALDG.3D [UR16], [UR14], desc[UR10] ;  /* 0x00000a100e0095b4 */ /* 0x0003e20008011000 */
[----:B------:R1:W-:Y:S02]  /*43e0*/  @!P4 SYNCS.ARRIVE.TRANS64.RED.A0TR RZ, [UR7+0x60], R20 ;  /* 0x00006014ffffc9a7 */ /* 0x0003e40008300407 */
[----:B-1----:R-:W-:Y:S01]  /*43f0*/  @!P1 ISETP.NE.AND P2, PT, R3, 0x1, PT ;  /* 0x000000010300980c */ /* 0x002fe20003f45270 */
[C---:B---3--:R-:W-:Y:S01]  /*4400*/  @!P1 IMAD.HI.U32 R14, R13.reuse, R14, RZ ;  /* 0x0000000e0d0e9227 */ /* 0x048fe200078e00ff */
[----:B-----5:R-:W-:Y:S03]  /*4410*/  @!P1 ISETP.NE.AND P0, PT, R10, 0x1, PT ;  /* 0x000000010a00980c */ /* 0x020fe60003f05270 */
[C---:B------:R-:W-:Y:S01]  /*4420*/  @!P1 IMAD.HI.U32 R11, R8.reuse, R11, RZ ;  /* 0x0000000b080b9227 */ /* 0x040fe200078e00ff */
[----:B------:R-:W-:Y:S04]  /*4430*/  @!P1 SHF.R.U32.HI R14, RZ, R15, R14 ;  /* 0x0000000fff0e9219 */ /* 0x000fe8000001160e */
[----:B--2---:R-:W-:Y:S01]  /*4440*/  @!P1 SHF.R.U32.HI R9, RZ, R0, R11 ;  /* 0x00000000ff099219 */ /* 0x004fe2000001160b */
[----:B------:R-:W-:Y:S01]  /*4450*/  SYNCS.ARRIVE.TRANS64.RED.A1T0 RZ, [UR8], RZ ;  /* 0x000000ffffff79a7 */ /* 0x000fe20008100408 */
[----:B------:R-:W-:Y:S02]  /*4460*/  @!P1 SEL R14, R13, R14, !P2 ;  /* 0x0000000e0d0e9207 */ /* 0x000fe40005000000 */
[----:B------:R-:W-:Y:S01]  /*4470*/  @!P1 SEL R9, R8, R9, !P0 ;  /* 0x0000000908099207 */ /* 0x000fe20004000000 */
[----:B------:R-:W1:Y:S04]  /*4480*/  SYNCS.PHASECHK.TRANS64.TRYWAIT P5, [UR7+0x78], R12 ;  /* 0x0000780cff0075a7 */ /* 0x000e6800080a1107 */
[----:B------:R-:W-:Y:S02]  /*4490*/  @!P1 IMAD.IADD R0, R9, 0x1, -R14 ;  /* 0x0000000109009824 */ /* 0x000fe400078e0a0e */
[----:B------:R-:W-:Y:S02]  /*44a0*/  @!P1 IMAD.IADD R9, R14, 0x1, -R9 ;  /* 0x000000010e099824 */ /* 0x000fe400078e0a09 */
[----:B------:R-:W-:Y:S02]  /*44b0*/  @!P1 IMAD R13, R0, R3, R13 ;  /* 0x00000003000d9224 */ /* 0x000fe400078e020d */
[----:B------:R-:W-:Y:S01]  /*44c0*/  @!P1 IMAD R8, R9, R10, R8 ;  /* 0x0000000a09089224 */ /* 0x000fe200078e0208 */
[----:B-1----:R-:W-:Y:S06]  /*44d0*/  @!P5 BRA `(.L_x_77) ;  /* 0x0000004400e4d947 */ /* 0x002fec0003800000 */
.L_x_143:
[----:B-1----:R-:W-:Y:S01]  /*44e0*/  @!P4 IADD3 R3, P0, PT, R32, 0x580, RZ ;  /* 0x000005802003c810 */ /* 0x002fe20007f1e0ff */
[----:B------:R-:W-:Y:S01]  /*44f0*/  VOTEU.ALL UP1, P4 ;  /* 0x0000000000ff7886 */ /* 0x000fe20002020000 */
[----:B------:R-:W-:Y:S01]  /*4500*/  UMOV UR20, 0x0 ;  /* 0x0000000000147882 */ /* 0x000fe20000000000 */
[----:B------:R-:W-:Y:S01]  /*4510*/  UMOV UR21, 0x10000000 ;  /* 0x1000000000157882 */ /* 0x000fe20000000000 */
[----:B------:R-:W-:Y:S01]  /*4520*/  @!P4 R2UR UR9, R3 ;  /* 0x000000000309c2ca */ /* 0x000fe200000e0000 */
[----:B------:R-:W-:Y:S01]  /*4530*/  @!P4 IMAD.X R0, RZ, RZ, R33, P0 ;  /* 0x000000ffff00c224 */ /* 0x000fe200000e0621 */
[----:B------:R-:W-:Y:S01]  /*4540*/  @!UP1 UIADD3 UR10, UPT, UPT, UR18, 0x40, URZ ;  /* 0x00000040120a9890 */ /* 0x000fe2000fffe0ff */
[----:B------:R-:W-:Y:S01]  /*4550*/  ISETP.NE.AND P0, PT, R30, 0x2, PT ;  /* 0x000000021e00780c */ /* 0x000fe20003f05270 */
[----:B------:R-:W-:Y:S01]  /*4560*/  UMOV UR11, UR19 ;  /* 0x00000013000b7c82 */ /* 0x000fe20008000000 */
[----:B------:R-:W-:Y:S01]  /*4570*/  UMOV UR12, UR36 ;  /* 0x00000024000c7c82 */ /* 0x000fe20008000000 */
[----:B------:R-:W-:Y:S01]  /*4580*/  @!P4 R2UR UR8, R0 ;  /* 0x000000000008c2ca */ /* 0x000fe200000e0000 */
[----:B------:R-:W-:Y:S01]  /*4590*/  IMAD.IADD R20, R8, 0x1, R150 ;  /* 0x0000000108147824 */ /* 0x000fe200078e0296 */
[----:B------:R-:W-:Y:S01]  /*45a0*/  @P3 R2UR UR36, R28 ;  /* 0x000000001c2432ca */ /* 0x000fe200000e0000 */
[----:B------:R-:W-:Y:S01]  /*45b0*/  IMAD.IADD R21, R13, 0x1, R152 ;  /* 0x000000010d157824 */ /* 0x000fe200078e0298 */
[----:B------:R-:W-:Y:S02]  /*45c0*/  SEL R0, RZ, 0x1, P0 ;  /* 0x00000001ff007807 */ /* 0x000fe40000000000 */
[----:B------:R-:W-:Y:S01]  /*45d0*/  LOP3.LUT R31, R31, 0x1, RZ, 0x3c, !PT ;  /* 0x000000011f1f7812 */ /* 0x000fe200078e3cff */
[----:B------:R-:W-:Y:S01]  /*45e0*/  IMAD.U32 R10, RZ, RZ, UR9 ;  /* 0x00000009ff0a7e24 */ /* 0x000fe2000f8e00ff */
[----:B------:R-:W-:Y:S01]  /*45f0*/  @!UP1 UIADD3 UR9, UPT, UPT, UR7, 0x68, URZ ;  /* 0x0000006807099890 */ /* 0x000fe2000fffe0ff */
[----:B------:R-:W-:Y:S02]  /*4600*/  LOP3.LUT R29, R29, R0, RZ, 0x3c, !PT ;  /* 0x000000001d1d7212 */ /* 0x000fe400078e3cff */
[----:B------:R-:W-:Y:S02]  /*4610*/  SEL R30, R30, RZ, P0 ;  /* 0x000000ff1e1e7207 */ /* 0x000fe40000000000 */
[----:B------:R-:W-:Y:S01]  /*4620*/  IMAD.U32 R11, RZ, RZ, UR8 ;  /* 0x00000008ff0b7e24 */ /* 0x000fe2000f8e00ff */
[----:B------:R-:W-:Y:S01]  /*4630*/  @!P4 R2UR UR14, R10 ;  /* 0x000000000a0ec2ca */ /* 0x000fe200000e0000 */
[----:B------:R-:W-:Y:S01]  /*4640*/  @!UP1 UIADD3 UR8, UPT, UPT, UR7, 0x2200, URZ ;  /* 0x0000220007089890 */ /* 0x000fe2000fffe0ff */
[----:B------:R-:W-:Y:S02]  /*4650*/  VOTEU.ALL UP1, P4 ;  /* 0x0000000000ff7886 */ /* 0x000fe40002020000 */
[----:B------:R-:W-:Y:S11]  /*4660*/  @!P4 R2UR UR15, R11 ;  /* 0x000000000b0fc2ca */ /* 0x000ff600000e0000 */
[----:B------:R-:W-:Y:S02]  /*4670*/  @!UPT UIADD3 URZ, UPT, UPT, URZ, URZ, URZ ;  /* 0x000000fffffff290 */ /* 0x000fe4000fffe0ff */
[----:B------:R2:W-:Y:S01]  /*4680*/  @!UP1 UTMALDG.3D [UR8], [UR14], desc[UR20] ;  /* 0x000014080e0095b4 */ /* 0x0005e20008011000 */
[----:B------:R2:W-:Y:S01]  /*4690*/  @!P4 SYNCS.ARRIVE.TRANS64.RED.A0TR RZ, [UR7+0x68], R23 ;  /* 0x00006817ffffc9a7 */ /* 0x0005e20008300407 */
[----:B------:R-:W-:Y:S01]  /*46a0*/  UPLOP3.LUT UP1, UPT, UPT, UPT, UPT, 0x80, 0x8 ;  /* 0x000000000008789c */ /* 0x000fe20003f2f070 */
[----:B------:R-:W-:Y:S01]  /*46b0*/  SYNCS.ARRIVE.TRANS64.RED.A1T0 RZ, [UR13], RZ ;  /* 0x000000ffffff79a7 */ /* 0x000fe2000810040d */
[----:B------:R-:W-:Y:S09]  /*46c0*/  @P3 BRA `(.L_x_78) ;  /* 0xfffffff400503947 */ /* 0x000ff2000383ffff */
[----:B------:R-:W-:-:S04]  /*46d0*/  SHF.L.U32 R3, R31, 0x1f, RZ ;  /* 0x0000001f1f037819 */ /* 0x000fc800000006ff */
[----:B------:R-:W1:Y:S02]  /*46e0*/  SYNCS.PHASECHK.TRANS64.TRYWAIT P0, [UR7+0x70], R3 ;  /* 0x00007003ff0075a7 */ /* 0x000e640008001107 */
[----:B-1----:R-:W-:Y:S05]  /*46f0*/  @!P0 BRA `(.L_x_79) ;  /* 0x0000004400748947 */ /* 0x002fea0003800000 */
.L_x_145:
[----:B-1----:R-:W-:-:S07]  /*4700*/  MOV R0, UR7 ;  /* 0x0000000700007c02 */ /* 0x002fce0008000f00 */
.L_x_80:
[----:B-1----:R-:W-:-:S04]  /*4710*/  SHF.L.U32 R3, R31, 0x1f, RZ ;  /* 0x0000001f1f037819 */ /* 0x002fc800000006ff */
[----:B------:R1:W3:Y:S03]  /*4720*/  SYNCS.PHASECHK.TRANS64.TRYWAIT P0, [R0+URZ+0x78], R3 ;  /* 0x00007803000075a7 */ /* 0x0002e600080011ff */
[----:B---3--:R-:W-:Y:S05]  /*4730*/  @!P0 NANOSLEEP.SYNCS 0x989680 ;  /* 0x009896800000895d */ /* 0x008fea0003900000 */
[----:B------:R-:W3:Y:S02]  /*4740*/  @!P0 SYNCS.PHASECHK.TRANS64 P0, [R0+URZ+0x78], R3 ;  /* 0x00007803000085a7 */ /* 0x000ee400080010ff */
[----:B--23--:R-:W-:Y:S05]  /*4750*/  @P0 EXIT ;  /* 0x000000000000094d */ /* 0x00cfea0003800000 */
[----:B------:R-:W-:Y:S05]  /*4760*/  BRA `(.L_x_80) ;  /* 0xfffffffc00e87947 */ /* 0x000fea000383ffff */
.L_x_69:
[----:B------:R-:W-:-:S06]  /*4770*/  UISETP.GE.AND UP1, UPT, UR8, 0x4, UPT ;  /* 0x000000040800788c */ /* 0x000fcc000bf26270 */
[----:B------:R-:W-:-:S13]  /*4780*/  PLOP3.LUT P0, PT, PT, PT, UP1, 0x80, 0x8 ;  /* 0x000000000008781c */ /* 0x000fda0003f0f018 */
[----:B------:R-:W-:Y:S05]  /*4790*/  @!P0 EXIT ;  /* 0x000000000000894d */ /* 0x000fea0003800000 */
[----:B------:R-:W-:Y:S01]  /*47a0*/  BAR.SYNC.DEFER_BLOCKING 0x6, 0xa0 ;  /* 0x0182800000007b1d */ /* 0x000fe20000010000 */
[C---:B------:R-:W-:Y:S01]  /*47b0*/  IMAD.U32 R79, R167.reuse, 0x10000, RZ ;  /* 0x00010000a74f7824 */ /* 0x040fe200078e00ff */
[C---:B------:R-:W-:Y:S01]  /*47c0*/  R2P PR, R167.reuse, 0x6 ;  /* 0x00000006a7007804 */ /* 0x040fe20000000000 */
[----:B------:R-:W-:Y:S01]  /*47d0*/  IMAD.SHL.U32 R2, R167, 0x40, RZ ;  /* 0x00000040a7027824 */ /* 0x000fe200078e00ff */
[----:B------:R-:W-:Y:S01]  /*47e0*/  CS2R R160, SRZ ;  /* 0x0000000000a07805 */ /* 0x000fe2000001ff00 */
[----:B------:R-:W-:Y:S01]  /*47f0*/  IMAD.MOV.U32 R164, RZ, RZ, 0x20 ;  /* 0x00000020ffa47424 */ /* 0x000fe200078e00ff */
[----:B------:R-:W-:Y:S02]  /*4800*/  UMOV UR49, 0x400 ;  /* 0x0000040000317882 */ /* 0x000fe40000000000 */
[----:B------:R-:W1:Y:S01]  /*4810*/  LDC R157, c[0x0][0x370] ;  /* 0x0000dc00ff9d7b82 */ /* 0x000e620000000800 */
[----:B------:R-:W-:Y:S01]  /*4820*/  ULEA UR49, UR37, UR49, 0x18 ;  /* 0x0000003125317291 */ /* 0x000fe2000f8ec0ff */
[----:B------:R-:W-:Y:S01]  /*4830*/  LOP3.LUT R79, R79, 0x600000, RZ, 0xc0, !PT ;  /* 0x006000004f4f7812 */ /* 0x000fe200078ec0ff */
[----:B------:R-:W-:Y:S01]  /*4840*/  IMAD.SHL.U32 R153, R167, 0x8, RZ ;  /* 0x00000008a7997824 */ /* 0x000fe200078e00ff */
[----:B------:R-:W-:Y:S01]  /*4850*/  LOP3.LUT R4, R2, 0x180, RZ, 0xc0, !PT ;  /* 0x0000018002047812 */ /* 0x000fe200078ec0ff */
[----:B------:R-:W-:Y:S01]  /*4860*/  IMAD.MOV.U32 R165, RZ, RZ, 0x10 ;  /* 0x00000010ffa57424 */ /* 0x000fe200078e00ff */
[----:B------:R-:W-:Y:S01]  /*4870*/  SEL R164, R164, 0xffffffe0, !P2 ;  /* 0xffffffe0a4a47807 */ /* 0x000fe20005000000 */
[----:B------:R-:W-:Y:S01]  /*4880*/  UIADD3 UR4, UPT, UPT, UR49, 0x4200, URZ ;  /* 0x0000420031047890 */ /* 0x000fe2000fffe0ff */
[----:B------:R-:W2:Y:S01]  /*4890*/  LDC R74, c[0x0][0xb0c] ;  /* 0x0002c300ff4a7b82 */ /* 0x000ea20000000800 */
[----:B------:R-:W-:Y:S01]  /*48a0*/  LOP3.LUT R153, R4, 0x30, R153, 0xf8, !PT ;  /* 0x0000003004997812 */ /* 0x000fe200078ef899 */
[----:B------:R-:W-:Y:S01]  /*48b0*/  IMAD.MOV.U32 R76, RZ, RZ, RZ ;  /* 0x000000ffff4c7224 */ /* 0x000fe200078e00ff */
[----:B------:R-:W-:Y:S01]  /*48c0*/  SEL R165, R165, 0xfffffff0, !P1 ;  /* 0xfffffff0a5a57807 */ /* 0x000fe20004800000 */
[----:B------:R-:W-:Y:S01]  /*48d0*/  IMAD.MOV.U32 R162, RZ, RZ, RZ ;  /* 0x000000ffffa27224 */ /* 0x000fe200078e00ff */
[----:B------:R-:W-:Y:S01]  /*48e0*/  LOP3.LUT R153, R153, 0x1e40, R2, 0xf8, !PT ;  /* 0x00001e4099997812 */ /* 0x000fe200078ef802 */
[----:B------:R-:W-:Y:S01]  /*48f0*/  IMAD.MOV.U32 R169, RZ, RZ, RZ ;  /* 0x000000ffffa97224 */ /* 0x000fe200078e00ff */
[----:B------:R-:W-:Y:S01]  /*4900*/  LOP3.LUT R167, R167, 0x60, RZ, 0xc0, !PT ;  /* 0x00000060a7a77812 */ /* 0x000fe200078ec0ff */
[----:B------:R-:W4:Y:S01]  /*4910*/  LDC R155, c[0x0][0xb20] ;  /* 0x0002c800ff9b7b82 */ /* 0x000f220000000800 */
[----:B------:R-:W3:Y:S01]  /*4920*/  LDS R0, [UR49+0x140] ;  /* 0x00014031ff007984 */ /* 0x000ee20008000800 */
[----:B------:R-:W-:Y:S01]  /*4930*/  IMAD.MOV.U32 R159, RZ, RZ, RZ ;  /* 0x000000ffff9f7224 */ /* 0x000fe200078e00ff */
[----:B------:R-:W1:Y:S01]  /*4940*/  LDCU.64 UR52, c[0x0][0x348] ;  /* 0x00006900ff3477ac */ /* 0x000e620008000a00 */
[----:B------:R-:W-:Y:S01]  /*4950*/  IMAD.U32 R166, RZ, RZ, UR4 ;  /* 0x00000004ffa67e24 */ /* 0x000fe2000f8e00ff */
[----:B------:R-:W1:Y:S03]  /*4960*/  LDCU.64 UR38, c[0x0][0x888] ;  /* 0x00011100ff2677ac */ /* 0x000e660008000a00 */
[----:B------:R-:W1:Y:S01]  /*4970*/  LDC R73, c[0x0][0xb30] ;  /* 0x0002cc00ff497b82 */ /* 0x000e620000000800 */
[----:B------:R-:W1:Y:S01]  /*4980*/  LDCU.64 UR44, c[0x0][0x890] ;  /* 0x00011200ff2c77ac */ /* 0x000e620008000a00 */
[----:B------:R-:W-:-:S06]  /*4990*/  UIADD3 UR48, UPT, UPT, UR49, 0x200, URZ ;  /* 0x0000020031307890 */ /* 0x000fcc000fffe0ff */
[----:B------:R-:W1:Y:S08]  /*49a0*/  LDC.64 R148, c[0x0][0xb10] ;  /* 0x0002c400ff947b82 */ /* 0x000e700000000a00 */
[----:B------:R-:W1:Y:S08]  /*49b0*/  LDC.64 R70, c[0x0][0xb18] ;  /* 0x0002c600ff467b82 */ /* 0x000e700000000a00 */
[----:B------:R-:W1:Y:S08]  /*49c0*/  LDC.64 R68, c[0x0][0xb28] ;  /* 0x0002ca00ff447b82 */ /* 0x000e700000000a00 */
[----:B------:R-:W1:Y:S01]  /*49d0*/  LDC.64 R146, c[0x0][0x8b0] ;  /* 0x00022c00ff927b82 */ /* 0x000e620000000a00 */
[----:B---3--:R-:W-:Y:S01]  /*49e0*/  IMAD.IADD R79, R0, 0x1, R79 ;  /* 0x00000001004f7824 */ /* 0x008fe200078e024f */
[----:B------:R-:W-:-:S04]  /*49f0*/  SHF.R.S32.HI R0, RZ, 0x4, R164 ;  /* 0x00000004ff007819 */ /* 0x000fc800000114a4 */
[----:B------:R-:W-:Y:S02]  /*4a00*/  LEA.HI.SX32 R163, R165, R0, 0x1c ;  /* 0x00000000a5a37211 */ /* 0x000fe400078fe2ff */
[----:B------:R-:W3:Y:S08]  /*4a10*/  LDC.64 R144, c[0x0][0x8a8] ;  /* 0x00022a00ff907b82 */ /* 0x000ef00000000a00 */
[----:B--2-4-:R-:W1:Y:S02]  /*4a20*/  LDC R156, c[0x0][0x374] ;  /* 0x0000dd00ff9c7b82 */ /* 0x014e640000000800 */
.L_x_106:
[----:B------:R-:W-:Y:S02]  /*4a30*/  LEA R0, R169, UR49, 0x3 ;  /* 0x00000031a9007c11 */ /* 0x000fe4000f8e18ff */
[----:B------:R-:W-:Y:S02]  /*4a40*/  SHF.L.U32 R3, R161, 0x1f, RZ ;  /* 0x0000001fa1037819 */ /* 0x000fe400000006ff */
[----:B-1----:R-:W-:Y:S02]  /*4a50*/  LEA R16, R169, UR49, 0x4 ;  /* 0x00000031a9107c11 */ /* 0x002fe4000f8e20ff */
[----:B------:R-:W2:Y:S02]  /*4a60*/  SYNCS.PHASECHK.TRANS64.TRYWAIT P0, [R0+URZ+0x90], R3 ;  /* 0x00009003000075a7 */ /* 0x000ea400080011ff */
[----:B--2---:R-:W-:Y:S05]  /*4a70*/  @!P0 BRA `(.L_x_81) ;  /* 0x0000004000ac8947 */ /* 0x004fea0003800000 */
.L_x_146:
[----:B------:R-:W4:Y:S01]  /*4a80*/  LDC.64 R12, c[0x0][0xb10] ;  /* 0x0002c400ff0c7b82 */ /* 0x000f220000000a00 */
[----:B------:R-:W3:Y:S01]  /*4a90*/  LDS.128 R16, [R16+0x120] ;  /* 0x0001200010107984 */ /* 0x000ee20000000c00 */
[----:B-1----:R-:W-:Y:S01]  /*4aa0*/  ISETP.NE.AND P1, PT, R73, 0x1, PT ;  /* 0x000000014900780c */ /* 0x002fe20003f25270 */
[----:B--2---:R-:W-:Y:S01]  /*4ab0*/  VIADD R0, R0, 0xa0 ;  /* 0x000000a000007836 */ /* 0x004fe20000000000 */
[----:B------:R-:W-:Y:S04]  /*4ac0*/  ISETP.GE.AND P0, PT, R72, 0x1, PT ;  /* 0x000000014800780c */ /* 0x000fe80003f06270 */
[----:B------:R-:W1:Y:S01]  /*4ad0*/  LDC.64 R10, c[0x0][0xb18] ;  /* 0x0002c600ff0a7b82 */ /* 0x000e620000000a00 */
[----:B------:R-:W-:Y:S01]  /*4ae0*/  PRMT R0, RZ, 0x654, R0 ;  /* 0x00000654ff007816 */ /* 0x000fe20000000000 */
[----:B------:R-:W-:Y:S01]  /*4af0*/  @!PT LDS RZ, [RZ] ;  /* 0x00000000fffff984 */ /* 0x000fe20000000800 */
[----:B------:R-:W-:Y:S01]  /*4b00*/  @!PT LDS RZ, [RZ] ;  /* 0x00000000fffff984 */ /* 0x000fe20000000800 */
[----:B------:R-:W-:Y:S01]  /*4b10*/  @!PT LDS RZ, [RZ] ;  /* 0x00000000fffff984 */ /* 0x000fe20000000800 */
[----:B------:R-:W-:Y:S01]  /*4b20*/  @!PT LDS RZ, [RZ] ;  /* 0x00000000fffff984 */ /* 0x000fe20000000800 */
[----:B------:R2:W-:Y:S06]  /*4b30*/  MEMBAR.ALL.CTA ;  /* 0x0000000000007992 */ /* 0x0005ec0000008000 */
[----:B--2---:R-:W2:Y:S01]  /*4b40*/  FENCE.VIEW.ASYNC.S ;  /* 0x00000000000073c6 */ /* 0x004ea20000000000 */
[----:B------:R-:W1:Y:S08]  /*4b50*/  @!P1 LDC R14, c[0x0][0xb20] ;  /* 0x0002c800ff0e9b82 */ /* 0x000e700000000800 */
[----:B------:R-:W1:Y:S01]  /*4b60*/  @!P1 LDC R9, c[0x0][0xb0c] ;  /* 0x0002c300ff099b82 */ /* 0x000e620000000800 */
[----:B--2---:R2:W-:Y:S01]  /*4b70*/  SYNCS.ARRIVE.TRANS64.RED.A1T0 RZ, [R0+URZ], RZ ;  /* 0x000000ff00ff79a7 */ /* 0x0045e200081004ff */
[----:B---3--:R-:W-:Y:S04]  /*4b80*/  LOP3.LUT P4, RZ, R18, 0x1, RZ, 0xc0, !PT ;  /* 0x0000000112ff7812 */ /* 0x008fe8000788c0ff */
[----:B------:R-:W-:Y:S09]  /*4b90*/  P2R R168, PR, RZ, 0x10 ;  /* 0x00000010ffa87803 */ /* 0x000ff20000000000 */
[----:B------:R-:W-:Y:S02]  /*4ba0*/  @P4 MOV R77, R16 ;  /* 0x00000010004d4202 */ /* 0x000fe40000000f00 */
[----:B------:R-:W-:Y:S01]  /*4bb0*/  @P4 LOP3.LUT R75, R17, 0xffff, RZ, 0xc0, !PT ;  /* 0x0000ffff114b4812 */ /* 0x000fe200078ec0ff */
[----:B--2-4-:R-:W-:Y:S06]  /*4bc0*/  @!P0 BRA `(.L_x_82) ;  /* 0x0000000000a48947 */ /* 0x014fec0003800000 */
[----:B------:R-:W-:Y:S01]  /*4bd0*/  IMAD.HI.U32 R24, R156, R71, RZ ;  /* 0x000000479c187227 */ /* 0x000fe200078e00ff */
[----:B------:R-:W-:Y:S02]  /*4be0*/  ISETP.NE.AND P0, PT, R70, 0x1, PT ;  /* 0x000000014600780c */ /* 0x000fe40003f05270 */
[----:B------:R-:W-:Y:S01]  /*4bf0*/  ISETP.NE.AND P2, PT, R72, 0x1, PT ;  /* 0x000000014800780c */ /* 0x000fe20003f45270 */
[-C--:B------:R-:W-:Y:S01]  /*4c00*/  IMAD.HI.U32 R22, R157, R148.reuse, RZ ;  /* 0x000000949d167227 */ /* 0x080fe200078e00ff */
[----:B------:R-:W-:Y:S02]  /*4c10*/  SHF.R.U32.HI R23, RZ, R155, R24 ;  /* 0x0000009bff177219 */ /* 0x000fe40000011618 */
[----:B------:R-:W-:Y:S01]  /*4c20*/  ISETP.NE.AND P3, PT, R74, 0x1, PT ;  /* 0x000000014a00780c */ /* 0x000fe20003f65270 */
[----:B------:R-:W-:Y:S01]  /*4c30*/  IMAD.HI.U32 R28, R75, R71, RZ ;  /* 0x000000474b1c7227 */ /* 0x000fe200078e00ff */
[----:B------:R-:W-:Y:S02]  /*4c40*/  SHF.R.U32.HI R22, RZ, R149, R22 ;  /* 0x00000095ff167219 */ /* 0x000fe40000011616 */
[----:B------:R-:W-:Y:S01]  /*4c50*/  SEL R3, R156, R23, !P0 ;  /* 0x000000179c037207 */ /* 0x000fe20004000000 */
[----:B------:R-:W-:Y:S01]  /*4c60*/  IMAD.HI.U32 R26, R77, R148, RZ ;  /* 0x000000944d1a7227 */ /* 0x000fe200078e00ff */
[----:B------:R-:W-:Y:S03]  /*4c70*/  SEL R7, R157, R22, !P3 ;  /* 0x000000169d077207 */ /* 0x000fe60005800000 */
[-C--:B------:R-:W-:Y:S01]  /*4c80*/  IMAD.HI.U32 R22, R3, R68.reuse, RZ ;  /* 0x0000004403167227 */ /* 0x080fe200078e00ff */
[----:B------:R-:W-:Y:S03]  /*4c90*/  SHF.R.U32.HI R26, RZ, R149, R26 ;  /* 0x00000095ff1a7219 */ /* 0x000fe6000001161a */
[----:B------:R-:W-:Y:S01]  /*4ca0*/  IMAD.HI.U32 R24, R7, R68, RZ ;  /* 0x0000004407187227 */ /* 0x000fe200078e00ff */
[----:B------:R-:W-:Y:S02]  /*4cb0*/  @P2 SHF.R.U32.HI R3, RZ, R69, R22 ;  /* 0x00000045ff032219 */ /* 0x000fe40000011616 */
[----:B------:R-:W-:Y:S02]  /*4cc0*/  SHF.R.U32.HI R22, RZ, R155, R28 ;  /* 0x0000009bff167219 */ /* 0x000fe4000001161c */
[----:B------:R-:W-:Y:S01]  /*4cd0*/  @P2 SHF.R.U32.HI R7, RZ, R69, R24 ;  /* 0x00000045ff072219 */ /* 0x000fe20000011618 */
[C---:B------:R-:W-:Y:S01]  /*4ce0*/  IMAD R2, R72.reuse, R3, RZ ;  /* 0x0000000348027224 */ /* 0x040fe200078e02ff */
[----:B------:R-:W-:Y:S02]  /*4cf0*/  SEL R5, R75, R22, !P0 ;  /* 0x000000164b057207 */ /* 0x000fe40004000000 */
[----:B------:R-:W-:Y:S01]  /*4d00*/  SEL R3, R77, R26, !P3 ;  /* 0x0000001a4d037207 */ /* 0x000fe20005800000 */
[----:B------:R-:W-:Y:S01]  /*4d10*/  IMAD R4, R72, R7, RZ ;  /* 0x0000000748047224 */ /* 0x000fe200078e02ff */
[C---:B------:R-:W-:Y:S01]  /*4d20*/  ISETP.GE.AND P0, PT, R5.reuse, R2, PT ;  /* 0x000000020500720c */ /* 0x040fe20003f06270 */
[----:B------:R-:W-:Y:S03]  /*4d30*/  IMAD.HI.U32 R6, R5, R68, RZ ;  /* 0x0000004405067227 */ /* 0x000fe600078e00ff */
[----:B------:R-:W-:Y:S01]  /*4d40*/  ISETP.GE.OR P0, PT, R3, R4, P0 ;  /* 0x000000040300720c */ /* 0x000fe20000706670 */
[----:B------:R-:W-:Y:S01]  /*4d50*/  IMAD.MOV R4, RZ, RZ, -R3 ;  /* 0x000000ffff047224 */ /* 0x000fe200078e0a03 */
[-C--:B------:R-:W-:Y:S03]  /*4d60*/  SHF.R.U32.HI R6, RZ, R69.reuse, R6 ;  /* 0x00000045ff067219 */ /* 0x080fe60000011606 */
[----:B------:R-:W-:Y:S01]  /*4d70*/  IMAD R77, R74, R4, R77 ;  /* 0x000000044a4d7224 */ /* 0x000fe200078e024d */
[----:B------:R-:W-:Y:S05]  /*4d80*/  SEL R15, R5, R6, !P2 ;  /* 0x00000006050f7207 */ /* 0x000fea0005000000 */
[----:B------:R-:W-:Y:S02]  /*4d90*/  IMAD.MOV R6, RZ, RZ, -R15 ;  /* 0x000000ffff067224 */ /* 0x000fe400078e0a0f */
[C---:B------:R-:W-:Y:S04]  /*4da0*/  @!P0 IMAD.HI.U32 R2, R3.reuse, R68, RZ ;  /* 0x0000004403028227 */ /* 0x040fe800078e00ff */
[----:B------:R-:W-:Y:S01]  /*4db0*/  IMAD R6, R72, R6, R5 ;  /* 0x0000000648067224 */ /* 0x000fe200078e0205 */
[----:B------:R-:W-:Y:S04]  /*4dc0*/  @!P0 SHF.R.U32.HI R2, RZ, R69, R2 ;  /* 0x00000045ff028219 */ /* 0x000fe80000011602 */
[----:B------:R-:W-:Y:S02]  /*4dd0*/  @!P0 SEL R0, R3, R2, !P2 ;  /* 0x0000000203008207 */ /* 0x000fe40005000000 */
[----:B------:R-:W-:Y:S02]  /*4de0*/  IADD3 R2, PT, PT, -R5, RZ, RZ ;  /* 0x000000ff05027210 */ /* 0x000fe40007ffe1ff */
[----:B------:R-:W-:Y:S01]  /*4df0*/  @!P0 IADD3 R8, PT, PT, R15, -R0, RZ ;  /* 0x800000000f088210 */ /* 0x000fe20007ffe0ff */
[----:B------:R-:W-:Y:S02]  /*4e00*/  @!P0 IMAD R0, R7, R6, R0 ;  /* 0x0000000607008224 */ /* 0x000fe400078e0200 */
[----:B------:R-:W-:Y:S02]  /*4e10*/  IMAD R75, R70, R2, R75 ;  /* 0x00000002464b7224 */ /* 0x000fe400078e024b */
[----:B------:R-:W-:Y:S02]  /*4e20*/  @!P0 IMAD R5, R8, R72, R3 ;  /* 0x0000004808058224 */ /* 0x000fe400078e0203 */
[----:B------:R-:W-:Y:S04]  /*4e30*/  @!P0 IMAD.MOV.U32 R3, RZ, RZ, R0 ;  /* 0x000000ffff038224 */ /* 0x000fe800078e0000 */
[----:B------:R-:W-:Y:S02]  /*4e40*/  IMAD R77, R3, R74, R77 ;  /* 0x0000004a034d7224 */ /* 0x000fe400078e024d */
[----:B------:R-:W-:Y:S07]  /*4e50*/  IMAD R75, R5, R70, R75 ;  /* 0x00000046054b7224 */ /* 0x000fee00078e024b */
.L_x_82:
[----:B-1----:R-:W-:Y:S01]  /*4e60*/  @!P1 ISETP.NE.AND P0, PT, R10, 0x1, PT ;  /* 0x000000010a00980c */ /* 0x002fe20003f05270 */
[----:B------:R-:W-:Y:S01]  /*4e70*/  @!P1 IMAD.HI.U32 R0, R77, R12, RZ ;  /* 0x0000000c4d009227 */ /* 0x000fe200078e00ff */
[----:B------:R-:W-:Y:S01]  /*4e80*/  @!P1 ISETP.NE.AND P2, PT, R9, 0x1, PT ;  /* 0x000000010900980c */ /* 0x000fe20003f45270 */
[----:B------:R-:W-:Y:S01]  /*4e90*/  ULOP3.LUT UP0, URZ, UR48, 0x1b0, URZ, 0xc0, !UPT ;  /* 0x000001b030ff7892 */ /* 0x000fe2000f80c0ff */
[----:B------:R-:W-:Y:S01]  /*4ea0*/  R2UR UR42, R21 ;  /* 0x00000000152a72ca */ /* 0x000fe200000e0000 */
[----:B------:R-:W-:Y:S01]  /*4eb0*/  @!P1 IMAD.HI.U32 R3, R75, R11, RZ ;  /* 0x0000000b4b039227 */ /* 0x000fe200078e00ff */
[----:B------:R-:W-:Y:S02]  /*4ec0*/  @!P1 SHF.R.U32.HI R0, RZ, R13, R0 ;  /* 0x0000000dff009219 */ /* 0x000fe40000011600 */
[----:B------:R-:W-:Y:S01]  /*4ed0*/  R2UR UR41, R20 ;  /* 0x00000000142972ca */ /* 0x000fe200000e0000 */
[----:B------:R-:W-:Y:S01]  /*4ee0*/  VIADD R169, R169, 0x1 ;  /* 0x00000001a9a97836 */ /* 0x000fe20000000000 */
[----:B------:R-:W-:Y:S02]  /*4ef0*/  @!P1 SHF.R.U32.HI R2, RZ, R14, R3 ;  /* 0x0000000eff029219 */ /* 0x000fe40000011603 */
[----:B------:R-:W-:Y:S02]  /*4f00*/  @!P1 SEL R3, R77, R0, !P2 ;  /* 0x000000004d039207 */ /* 0x000fe40005000000 */
[----:B------:R-:W-:Y:S02]  /*4f10*/  @!P1 SEL R2, R75, R2, !P0 ;  /* 0x000000024b029207 */ /* 0x000fe40004000000 */
[----:B------:R-:W-:Y:S01]  /*4f20*/  @P4 SHF.R.U32.HI R158, RZ, 0x10, R17 ;  /* 0x00000010ff9e4819 */ /* 0x000fe20000011611 */
[----:B------:R-:W-:Y:S02]  /*4f30*/  USHF.L.U32 UR42, UR42, 0x7, URZ ;  /* 0x000000072a2a7899 */ /* 0x000fe400080006ff */
[----:B------:R-:W-:Y:S02]  /*4f40*/  @!P1 IMAD.IADD R0, R2, 0x1, -R3 ;  /* 0x0000000102009824 */ /* 0x000fe400078e0a03 */
[----:B------:R-:W-:Y:S01]  /*4f50*/  @!P1 IMAD.IADD R2, R3, 0x1, -R2 ;  /* 0x0000000103029824 */ /* 0x000fe200078e0a02 */
[----:B------:R-:W-:Y:S01]  /*4f60*/  USHF.L.U32 UR41, UR41, 0x7, URZ ;  /* 0x0000000729297899 */ /* 0x000fe200080006ff */
[----:B------:R-:W-:Y:S02]  /*4f70*/  @!P1 IMAD R77, R0, R9, R77 ;  /* 0x00000009004d9224 */ /* 0x000fe400078e024d */
[----:B------:R-:W-:Y:S01]  /*4f80*/  @!P1 IMAD R75, R2, R10, R75 ;  /* 0x0000000a024b9224 */ /* 0x000fe200078e024b */
[----:B------:R-:W-:Y:S08]  /*4f90*/  BRA.U !UP0, `(.L_x_83) ;  /* 0x0000000108407547 */ /* 0x000ff0000b800000 */
[----:B------:R-:W1:Y:S01]  /*4fa0*/  LDCU.64 UR8, c[0x4][0x80] ;  /* 0x01001000ff0877ac */ /* 0x000e620008000a00 */
[----:B------:R-:W-:Y:S01]  /*4fb0*/  MOV R3, 0x0 ;  /* 0x0000000000037802 */ /* 0x000fe20000000f00 */
[----:B------:R-:W-:Y:S02]  /*4fc0*/  HFMA2 R12, -RZ, RZ, 0, 5.9604644775390625e-08 ;  /* 0x00000001ff0c7431 */ /* 0x000fe400000001ff */
[----:B------:R-:W-:Y:S02]  /*4fd0*/  IMAD.MOV.U32 R8, RZ, RZ, 0x70 ;  /* 0x00000070ff087424 */ /* 0x000fe400078e00ff */
[----:B------:R-:W-:Y:S01]  /*4fe0*/  IMAD.MOV.U32 R13, RZ, RZ, RZ ;  /* 0x000000ffff0d7224 */ /* 0x000fe200078e00ff */
[----:B------:R-:W2:Y:S01]  /*4ff0*/  LDCU.64 UR6, c[0x4][0x88] ;  /* 0x01001100ff0677ac */ /* 0x000ea20008000a00 */
[----:B------:R-:W3:Y:S01]  /*5000*/  LDC.64 R2, c[0x4][R3] ;  /* 0x0100000003027b82 */ /* 0x000ee20000000a00 */
[----:B------:R-:W4:Y:S01]  /*5010*/  LDCU.64 UR4, c[0x4][0x8] ;  /* 0x01000100ff0477ac */ /* 0x000f220008000a00 */
[----:B-1----:R-:W-:Y:S01]  /*5020*/  MOV R5, UR9 ;  /* 0x0000000900057c02 */ /* 0x002fe20008000f00 */
[----:B------:R-:W-:Y:S01]  /*5030*/  IMAD.U32 R4, RZ, RZ, UR8 ;  /* 0x00000008ff047e24 */ /* 0x000fe2000f8e00ff */
[----:B--2---:R-:W-:Y:S01]  /*5040*/  MOV R7, UR7 ;  /* 0x0000000700077c02 */ /* 0x004fe20008000f00 */
[----:B------:R-:W-:Y:S01]  /*5050*/  IMAD.U32 R6, RZ, RZ, UR6 ;  /* 0x00000006ff067e24 */ /* 0x000fe2000f8e00ff */
[----:B----4-:R-:W-:Y:S01]  /*5060*/  MOV R11, UR5 ;  /* 0x00000005000b7c02 */ /* 0x010fe20008000f00 */
[----:B------:R-:W-:Y:S02]  /*5070*/  IMAD.U32 R10, RZ, RZ, UR4 ;  /* 0x00000004ff0a7e24 */ /* 0x000fe4000f8e00ff */
[----:B------:R-:W-:Y:S07]  /*5080*/  LEPC R20, `(.L_x_83) ;  /* 0x000000001014794e */ /* 0x000fee0000000000 */
[----:B---3-5:R-:W-:Y:S05]  /*5090*/  CALL.ABS.NOINC R2 ;  /* 0x0000000002007343 */ /* 0x028fea0003c00000 */
.L_x_83:
[----:B------:R-:W-:Y:S01]  /*50a0*/  LOP3.LUT P0, RZ, R166, 0x1b0, RZ, 0xc0, !PT ;  /* 0x000001b0a6ff7812 */ /* 0x000fe2000780c0ff */
[----:B------:R-:W-:Y:S11]  /*50b0*/  BSSY.RECONVERGENT B6, `(.L_x_84) ;  /* 0x0000013000067945 */ /* 0x000ff60003800200 */
[----:B------:R-:W-:Y:S01]  /*50c0*/  @!UPT UIADD3 URZ, UPT, UPT, URZ, URZ, URZ ;  /* 0x000000fffffff290 */ /* 0x000fe2000fffe0ff */
[----:B------:R-:W-:Y:S05]  /*50d0*/  @!P0 BRA `(.L_x_85) ;  /* 0x0000000000408947 */ /* 0x000fea0003800000 */
        /* <DEDUP_REMOVED lines=16> */
.L_x_85:
[----:B------:R-:W-:Y:S05]  /*51e0*/  BSYNC.RECONVERGENT B6 ;  /* 0x0000000000067941 */ /* 0x000fea0003800200 */
.L_x_84:
[----:B------:R-:W-:Y:S01]  /*51f0*/  ISETP.NE.U32.AND P4, PT, R146, RZ, PT ;  /* 0x000000ff9200720c */ /* 0x000fe20003f85070 */
[----:B------:R-:W-:Y:S01]  /*5200*/  UISETP.NE.AND UP2, UPT, UR50, URZ, UPT ;  /* 0x000000ff3200728c */ /* 0x000fe2000bf45270 */
[----:B------:R-:W-:Y:S01]  /*5210*/  ISETP.NE.U32.AND P2, PT, RZ, UR38, PT ;  /* 0x00000026ff007c0c */ /* 0x000fe2000bf45070 */
[----:B------:R-:W-:Y:S01]  /*5220*/  UISETP.NE.U32.AND UP1, UPT, UR44, URZ, UPT ;  /* 0x000000ff2c00728c */ /* 0x000fe2000bf25070 */
[----:B------:R-:W-:Y:S01]  /*5230*/  ISETP.NE.AND.EX P4, PT, R147, RZ, PT, P4 ;  /* 0x000000ff9300720c */ /* 0x000fe20003f85340 */
[----:B------:R-:W-:Y:S01]  /*5240*/  UPLOP3.LUT UP0, UPT, UPT, UPT, UPT, 0x40, 0x4 ;  /* 0x000000000004789c */ /* 0x000fe20003f0e870 */
[----:B------:R-:W-:Y:S01]  /*5250*/  ISETP.NE.AND.EX P2, PT, RZ, UR39, PT, P2 ;  /* 0x00000027ff007c0c */ /* 0x000fe2000bf45320 */
[----:B------:R-:W-:Y:S01]  /*5260*/  UISETP.NE.AND.EX UP1, UPT, UR45, URZ, UPT, UP1 ;  /* 0x000000ff2d00728c */ /* 0x000fe2000bf25310 */
[----:B------:R-:W-:Y:S04]  /*5270*/  PLOP3.LUT P1, PT, PT, PT, UP2, 0x80, 0x8 ;  /* 0x000000000008781c */ /* 0x000fe80003f2f028 */
[----:B------:R-:W-:Y:S06]  /*5280*/  @UP2 UPLOP3.LUT UP0, UPT, UPT, UPT, UP1, 0x80, 0x8 ;  /* 0x000000000008289c */ /* 0x000fec0003f0f010 */
[----:B------:R-:W-:Y:S01]  /*5290*/  PLOP3.LUT P0, PT, PT, PT, UP0, 0x80, 0x8 ;  /* 0x000000000008781c */ /* 0x000fe20003f0f008 */
[----:B------:R-:W-:Y:S01]  /*52a0*/  @!UPT UIADD3 URZ, UPT, UPT, URZ, URZ, URZ ;  /* 0x000000fffffff290 */ /* 0x000fe2000fffe0ff */
[----:B------:R-:W-:Y:S11]  /*52b0*/  BRA.U !UP1, `(.L_x_86) ;  /* 0x0000000109387547 */ /* 0x000ff6000b800000 */
[----:B------:R-:W-:Y:S01]  /*52c0*/  UISETP.NE.U32.AND UP0, UPT, UR38, URZ, UPT ;  /* 0x000000ff2600728c */ /* 0x000fe2000bf05070 */
[----:B------:R-:W-:Y:S02]  /*52d0*/  HFMA2 R0, -RZ, RZ, 0, 5.9604644775390625e-08 ;  /* 0x00000001ff007431 */ /* 0x000fe400000001ff */
[----:B------:R-:W-:Y:S01]  /*52e0*/  IMAD.MOV.U32 R151, RZ, RZ, 0x1 ;  /* 0x00000001ff977424 */ /* 0x000fe200078e00ff */
[----:B------:R-:W-:Y:S06]  /*52f0*/  UISETP.NE.AND.EX UP0, UPT, UR39, URZ, UPT, UP0 ;  /* 0x000000ff2700728c */ /* 0x000fec000bf05300 */
[----:B------:R-:W-:Y:S05]  /*5300*/  PLOP3.LUT P3, PT, PT, PT, UP0, 0x80, 0x8 ;  /* 0x000000000008781c */ /* 0x000fea0003f6f008 */
[----:B------:R-:W1:Y:S01]  /*5310*/  @UP0 LDCU.64 UR6, c[0x0][0x888] ;  /* 0x00011100ff0607ac */ /* 0x000e620008000a00 */
[----:B------:R-:W-:Y:S07]  /*5320*/  @UP0 UIMAD UR4, UR36, UR44, URZ ;  /* 0x0000002c240402a4 */ /* 0x000fee000f8e02ff */
[----:B------:R-:W-:Y:S01]  /*5330*/  @!P3 PRMT R151, R0, 0x7610, R151 ;  /* 0x000076100097b816 */ /* 0x000fe20000000097 */
[----:B-1----:R-:W-:Y:S03]  /*5340*/  @UP0 UIMAD.WIDE UR6, UR4, 0x4, UR6 ;  /* 0x00000004040608a5 */ /* 0x002fe6000f8e0206 */
[----:B------:R-:W1:Y:S03]  /*5350*/  @!UP0 LDCU UR4, c[0x0][0x880] ;  /* 0x00011000ff0487ac */ /* 0x000e660008000800 */
[----:B------:R-:W-:Y:S01]  /*5360*/  IMAD.U32 R2, RZ, RZ, UR6 ;  /* 0x00000006ff027e24 */ /* 0x000fe2000f8e00ff */
[----:B------:R-:W-:Y:S05]  /*5370*/  MOV R3, UR7 ;  /* 0x0000000700037c02 */ /* 0x000fea0008000f00 */
[----:B-----5:R2:W5:Y:S02]  /*5380*/  @P3 LDG.E R82, desc[UR46][R2.64] ;  /* 0x0000002e02523981 */ /* 0x020564000c1e1900 */
[----:B-12---:R-:W-:Y:S02]  /*5390*/  @!P3 IMAD.U32 R82, RZ, RZ, UR4 ;  /* 0x00000004ff52be24 */ /* 0x006fe4000f8e00ff */
.L_x_86:
[----:B------:R-:W-:Y:S05]  /*53a0*/  @!P4 BRA `(.L_x_87) ;  /* 0x000000000020c947 */ /* 0x000fea0003800000 */
[----:B------:R-:W-:Y:S04]  /*53b0*/  ISETP.NE.U32.AND P3, PT, R144, RZ, PT ;  /* 0x000000ff9000720c */ /* 0x000fe80003f65070 */
[----:B------:R-:W-:Y:S11]  /*53c0*/  ISETP.NE.AND.EX P3, PT, R145, RZ, PT, P3 ;  /* 0x000000ff9100720c */ /* 0x000ff60003f65330 */
[----:B------:R-:W-:Y:S02]  /*53d0*/  @!UPT UIADD3 URZ, UPT, UPT, URZ, URZ, URZ ;  /* 0x000000fffffff290 */ /* 0x000fe4000fffe0ff */
[----:B------:R-:W1:Y:S01]  /*53e0*/  @P3 LDC.64 R2, c[0x0][0x8a8] ;  /* 0x00022a00ff023b82 */ /* 0x000e620000000a00 */
[----:B------:R-:W-:Y:S04]  /*53f0*/  @P3 IMAD R0, R146, UR36, RZ ;  /* 0x0000002492003c24 */ /* 0x000fe8000f8e02ff */
[----:B-1----:R-:W-:Y:S05]  /*5400*/  @P3 IMAD.WIDE R2, R0, 0x4, R2 ;  /* 0x0000000400023825 */ /* 0x002fea00078e0202 */
[----:B-----5:R1:W5:Y:S02]  /*5410*/  @P3 LDG.E R78, desc[UR46][R2.64] ;  /* 0x0000002e024e3981 */ /* 0x020364000c1e1900 */
[----:B-1----:R-:W2:Y:S02]  /*5420*/  @!P3 LDC R78, c[0x0][0x8a0] ;  /* 0x00022800ff4ebb82 */ /* 0x002ea40000000800 */
.L_x_87:
[----:B-----5:R-:W-:Y:S01]  /*5430*/  ISETP.NE.AND P4, PT, R82, RZ, PT ;  /* 0x000000ff5200720c */ /* 0x020fe20003f85270 */
[----:B------:R-:W-:Y:S01]  /*5440*/  BSSY B1, `(.L_x_88) ;  /* 0x0000048000017945 */ /* 0x000fe20003800000 */
[----:B------:R-:W-:Y:S01]  /*5450*/  SEL R7, RZ, 0xffffffff, P2 ;  /* 0xffffffffff077807 */ /* 0x000fe20001000000 */
[----:B------:R-:W-:Y:S01]  /*5460*/  IMAD.MOV.U32 R117, RZ, RZ, 0x1 ;  /* 0x00000001ff757424 */ /* 0x000fe200078e00ff */
[----:B------:R-:W-:Y:S01]  /*5470*/  LOP3.LUT P3, RZ, R151, 0xff, RZ, 0xc0, !PT ;  /* 0x000000ff97ff7812 */ /* 0x000fe2000786c0ff */
[----:B------:R-:W-:Y:S01]  /*5480*/  IMAD R80, R76, 0x80, R79 ;  /* 0x000000804c507824 */ /* 0x000fe200078e024f */
[----:B------:R-:W-:Y:S02]  /*5490*/  @P1 SEL R0, RZ, 0xffffffff, P4 ;  /* 0xffffffffff001807 */ /* 0x000fe40002000000 */
[----:B------:R-:W-:Y:S02]  /*54a0*/  CS2R R98, SRZ ;  /* 0x0000000000627805 */ /* 0x000fe4000001ff00 */
[----:B------:R-:W-:Y:S02]  /*54b0*/  LEA R3, R160, UR49, 0x3 ;  /* 0x00000031a0037c11 */ /* 0x000fe4000f8e18ff */
[----:B------:R-:W-:Y:S02]  /*54c0*/  CS2R R96, SRZ ;  /* 0x0000000000607805 */ /* 0x000fe4000001ff00 */
[----:B------:R-:W-:Y:S02]  /*54d0*/  @P0 SEL R0, R7, R0, !P3 ;  /* 0x0000000007000207 */ /* 0x000fe40005800000 */
[----:B------:R-:W-:Y:S02]  /*54e0*/  CS2R R94, SRZ ;  /* 0x00000000005e7805 */ /* 0x000fe4000001ff00 */
[----:B------:R-:W-:Y:S02]  /*54f0*/  LEA R116, R76, UR49, 0x3 ;  /* 0x000000314c747c11 */ /* 0x000fe4000f8e18ff */
[----:B------:R-:W-:Y:S02]  /*5500*/  CS2R R92, SRZ ;  /* 0x00000000005c7805 */ /* 0x000fe4000001ff00 */
[----:B------:R-:W-:Y:S02]  /*5510*/  @P1 LOP3.LUT R0, R0, 0x1, RZ, 0xc0, !PT ;  /* 0x0000000100001812 */ /* 0x000fe400078ec0ff */
[----:B------:R-:W-:Y:S02]  /*5520*/  CS2R R90, SRZ ;  /* 0x00000000005a7805 */ /* 0x000fe4000001ff00 */
[----:B------:R-:W-:Y:S02]  /*5530*/  SHF.L.U32 R5, R162, 0x1f, RZ ;  /* 0x0000001fa2057819 */ /* 0x000fe400000006ff */
[----:B------:R-:W-:Y:S02]  /*5540*/  CS2R R88, SRZ ;  /* 0x0000000000587805 */ /* 0x000fe4000001ff00 */
[----:B------:R-:W-:Y:S02]  /*5550*/  ISETP.NE.U32.OR P6, PT, R0, 0x1, !P1 ;  /* 0x000000010000780c */ /* 0x000fe40004fc5470 */
[----:B------:R-:W-:Y:S02]  /*5560*/  CS2R R102, SRZ ;  /* 0x0000000000667805 */ /* 0x000fe4000001ff00 */
[----:B------:R-:W-:Y:S02]  /*5570*/  PLOP3.LUT P2, PT, PT, PT, UP1, 0x80, 0x8 ;  /* 0x000000000008781c */ /* 0x000fe40003f4f018 */
[----:B------:R-:W-:Y:S02]  /*5580*/  CS2R R100, SRZ ;  /* 0x0000000000647805 */ /* 0x000fe4000001ff00 */
[----:B------:R-:W-:Y:S02]  /*5590*/  SEL R0, RZ, 0xffffffff, P4 ;  /* 0xffffffffff007807 */ /* 0x000fe40002000000 */
[----:B------:R-:W-:Y:S03]  /*55a0*/  P2R R104, PR, RZ, 0x40 ;  /* 0x00000040ff687803 */ /* 0x000fe60000000000 */
[----:B------:R-:W-:Y:S04]  /*55b0*/  @P6 SHF.L.U32 R2, R159, 0x1f, RZ ;  /* 0x0000001f9f026819 */ /* 0x000fe800000006ff */
[----:B------:R-:W-:Y:S01]  /*55c0*/  @P2 SEL R0, R7, R0, !P3 ;  /* 0x0000000007002207 */ /* 0x000fe20005800000 */
[----:B------:R-:W1:Y:S03]  /*55d0*/  @P6 SYNCS.PHASECHK.TRANS64.TRYWAIT P1, [R3+URZ+0x60], R2 ;  /* 0x00006002030065a7 */ /* 0x000e6600080211ff */
[----:B------:R-:W-:Y:S04]  /*55e0*/  LOP3.LUT R0, R0, 0x1, RZ, 0xc0, !PT ;  /* 0x0000000100007812 */ /* 0x000fe800078ec0ff */
[----:B------:R-:W-:Y:S04]  /*55f0*/  ISETP.NE.U32.AND P5, PT, R0, 0x1, PT ;  /* 0x000000010000780c */ /* 0x000fe80003fa5070 */
[----:B------:R-:W-:Y:S01]  /*5600*/  P2R R118, PR, RZ, 0x20 ;  /* 0x00000020ff767803 */ /* 0x000fe20000000000 */
[----:B------:R3:W4:Y:S01]  /*5610*/  SYNCS.PHASECHK.TRANS64.TRYWAIT P0, [R116+URZ+0xb0], R5 ;  /* 0x0000b005740075a7 */ /* 0x00072200080011ff */
[----:B-1----:R-:W-:Y:S01]  /*5620*/  @P6 SEL R117, RZ, 0x1, !P1 ;  /* 0x00000001ff756807 */ /* 0x002fe20004800000 */
[----:B---3--:R-:W-:Y:S06]  /*5630*/  @!P6 BRA `(.L_x_89) ;  /* 0x0000000000a0e947 */ /* 0x008fec0003800000 */
[----:B------:R-:W-:Y:S01]  /*5640*/  @P5 IMAD R7, R160, 0x2000, R153 ;  /* 0x00002000a0075824 */ /* 0x000fe200078e0299 */
[----:B------:R-:W-:Y:S01]  /*5650*/  ISETP.NE.AND P1, PT, R117, RZ, PT ;  /* 0x000000ff7500720c */ /* 0x000fe20003f25270 */
[----:B------:R-:W-:Y:S01]  /*5660*/  BSSY B0, `(.L_x_90) ;  /* 0x0000011000007945 */ /* 0x000fe20003800000 */
[----:B------:R-:W-:Y:S01]  /*5670*/  CS2R R102, SRZ ;  /* 0x0000000000667805 */ /* 0x000fe2000001ff00 */
[----:B------:R-:W-:Y:S01]  /*5680*/  @P5 VIADD R2, R7, UR49 ;  /* 0x0000003107025c36 */ /* 0x000fe20008000000 */
[----:B------:R-:W-:Y:S02]  /*5690*/  CS2R R100, SRZ ;  /* 0x0000000000647805 */ /* 0x000fe4000001ff00 */
[----:B------:R-:W-:Y:S02]  /*56a0*/  CS2R R90, SRZ ;  /* 0x00000000005a7805 */ /* 0x000fe4000001ff00 */
[----:B------:R-:W-:Y:S01]  /*56b0*/  CS2R R88, SRZ ;  /* 0x0000000000587805 */ /* 0x000fe2000001ff00 */
[--C-:B------:R-:W-:Y:S01]  /*56c0*/  @P5 IMAD.IADD R6, R165, 0x1, R2.reuse ;  /* 0x00000001a5065824 */ /* 0x100fe200078e0202 */
[----:B------:R-:W-:Y:S01]  /*56d0*/  CS2R R94, SRZ ;  /* 0x00000000005e7805 */ /* 0x000fe2000001ff00 */
[--C-:B------:R-:W-:Y:S01]  /*56e0*/  @P5 IMAD.IADD R4, R164, 0x1, R2.reuse ;  /* 0x00000001a4045824 */ /* 0x100fe200078e0202 */
[----:B------:R-:W-:Y:S01]  /*56f0*/  CS2R R92, SRZ ;  /* 0x00000000005c7805 */ /* 0x000fe2000001ff00 */
[----:B------:R-:W-:Y:S01]  /*5700*/  @P5 IMAD R2, R163, 0x10, R2 ;  /* 0x00000010a3025824 */ /* 0x000fe200078e0202 */
[----:B------:R-:W-:Y:S02]  /*5710*/  CS2R R98, SRZ ;  /* 0x0000000000627805 */ /* 0x000fe4000001ff00 */
[----:B------:R-:W-:Y:S01]  /*5720*/  CS2R R96, SRZ ;  /* 0x0000000000607805 */ /* 0x000fe2000001ff00 */
[----:B------:R-:W-:Y:S06]  /*5730*/  @P1 BRA `(.L_x_91) ;  /* 0x00000000000c1947 */ /* 0x000fec0003800000 */
[----:B------:R-:W-:Y:S04]  /*5740*/  SHF.L.U32 R0, R159, 0x1f, RZ ;  /* 0x0000001f9f007819 */ /* 0x000fe800000006ff */
[----:B------:R-:W1:Y:S02]  /*5750*/  SYNCS.PHASECHK.TRANS64.TRYWAIT P1, [R3+URZ+0x60], R0 ;  /* 0x00006000030075a7 */ /* 0x000e6400080211ff */
[----:B-1----:R-:W-:Y:S05]  /*5760*/  @!P1 BRA `(.L_x_92) ;  /* 0x0000003400849947 */ /* 0x002fea0003800000 */
.L_x_91:
[----:B------:R-:W-:Y:S05]  /*5770*/  BSYNC B0 ;  /* 0x0000000000007941 */ /* 0x000fea0003800000 */
.L_x_90:
[----:B------:R-:W-:Y:S01]  /*5780*/  ISETP.NE.AND P1, PT, R118, RZ, PT ;  /* 0x000000ff7600720c */ /* 0x000fe20003f25270 */
[----:B-1----:R-:W-:Y:S02]  /*5790*/  VIADD R3, R3, 0x70 ;  /* 0x0000007003037836 */ /* 0x002fe40000000000 */
[----:B------:R-:W-:Y:S02]  /*57a0*/  IMAD.U32 R0, RZ, RZ, UR37 ;  /* 0x00000025ff007e24 */ /* 0x000fe4000f8e00ff */
[----:B------:R-:W-:Y:S03]  /*57b0*/  VIADD R160, R160, 0x1 ;  /* 0x00000001a0a07836 */ /* 0x000fe60000000000 */
[----:B------:R-:W-:Y:S05]  /*57c0*/  PRMT R0, R0, 0x654, R3 ;  /* 0x0000065400007816 */ /* 0x000fea0000000003 */
[----:B------:R1:W3:Y:S04]  /*57d0*/  @P1 LDS.128 R100, [R7+UR49+0x200] ;  /* 0x0002003107641984 */ /* 0x0002e80008000c00 */
[----:B------:R1:W1:Y:S04]  /*57e0*/  @P1 LDS.128 R88, [R6+0x200] ;  /* 0x0002000006581984 */ /* 0x0002680000000c00 */
[----:B------:R1:W1:Y:S04]  /*57f0*/  @P1 LDS.128 R92, [R4+0x200] ;  /* 0x00020000045c1984 */ /* 0x0002680000000c00 */
[----:B------:R1:W1:Y:S01]  /*5800*/  @P1 LDS.128 R96, [R2+0x200] ;  /* 0x0002000002601984 */ /* 0x0002620000000c00 */
[C---:B------:R-:W-:Y:S01]  /*5810*/  ISETP.NE.AND P1, PT, R160.reuse, 0x2, PT ;  /* 0x00000002a000780c */ /* 0x040fe20003f25270 */
[----:B------:R-:W-:Y:S01]  /*5820*/  @!PT LDS RZ, [RZ] ;  /* 0x00000000fffff984 */ /* 0x000fe20000000800 */
[----:B------:R-:W-:Y:S01]  /*5830*/  @!PT LDS RZ, [RZ] ;  /* 0x00000000fffff984 */ /* 0x000fe20000000800 */
[----:B------:R-:W-:Y:S01]  /*5840*/  @!PT LDS RZ, [RZ] ;  /* 0x00000000fffff984 */ /* 0x000fe20000000800 */
[----:B------:R-:W-:Y:S01]  /*5850*/  @!PT LDS RZ, [RZ] ;  /* 0x00000000fffff984 */ /* 0x000fe20000000800 */
[----:B------:R5:W-:Y:S06]  /*5860*/  MEMBAR.ALL.CTA ;  /* 0x0000000000007992 */ /* 0x000bec0000008000 */
[----:B-----5:R-:W5:Y:S01]  /*5870*/  FENCE.VIEW.ASYNC.S ;  /* 0x00000000000073c6 */ /* 0x020f620000000000 */
[----:B------:R-:W-:Y:S01]  /*5880*/  SEL R160, R160, RZ, P1 ;  /* 0x000000ffa0a07207 */ /* 0x000fe20000800000 */
[----:B-----5:R5:W-:Y:S02]  /*5890*/  SYNCS.ARRIVE.TRANS64.RED.A1T0 RZ, [R0+URZ], RZ ;  /* 0x000000ff00ff79a7 */ /* 0x020be400081004ff */
[----:B-----5:R-:W-:Y:S04]  /*58a0*/  SEL R0, RZ, 0x1, P1 ;  /* 0x00000001ff007807 */ /* 0x020fe80000800000 */
[----:B---3--:R-:W-:Y:S02]  /*58b0*/  LOP3.LUT R159, R159, R0, RZ, 0x3c, !PT ;  /* 0x000000009f9f7212 */ /* 0x008fe400078e3cff */
.L_x_89:
[----:B------:R-:W-:Y:S05]  /*58c0*/  BSYNC B1 ;  /* 0x0000000000017941 */ /* 0x000fea0003800000 */
.L_x_88:
[----:B------:R-:W-:Y:S04]  /*58d0*/  SHF.R.U32.HI R3, RZ, 0x15, R80 ;  /* 0x00000015ff037819 */ /* 0x000fe80000011650 */
[----:B------:R-:W-:Y:S01]  /*58e0*/  LOP3.LUT P1, RZ, R3, 0x3, R154, 0x48, !PT ;  /* 0x0000000303ff7812 */ /* 0x000fe2000782489a */
[----:B------:R-:W-:Y:S01]  /*58f0*/  @!UPT UIADD3 URZ, UPT, UPT, URZ, URZ, URZ ;  /* 0x000000fffffff290 */ /* 0x000fe2000fffe0ff */
[----:B----4-:R-:W-:Y:S11]  /*5900*/  @P0 BRA `(.L_x_93) ;  /* 0x0000000000080947 */ /* 0x010ff60003800000 */
[----:B------:R-:W3:Y:S02]  /*5910*/  SYNCS.PHASECHK.TRANS64.TRYWAIT P0, [R116+URZ+0xb0], R5 ;  /* 0x0000b005740075a7 */ /* 0x000ee400080011ff */
[----:B---3--:R-:W-:Y:S05]  /*5920*/  @!P0 BRA `(.L_x_94) ;  /* 0x0000003400288947 */ /* 0x008fea0003800000 */
.L_x_93:
[----:B------:R-:W-:Y:S05]  /*5930*/  @!P1 BRA `(.L_x_95) ;  /* 0x0000000000409947 */ /* 0x000fea0003800000 */
[----:B------:R-:W3:Y:S01]  /*5940*/  LDCU.64 UR8, c[0x4][0x70] ;  /* 0x01000e00ff0877ac */ /* 0x000ee20008000a00 */
[----:B------:R-:W-:Y:S01]  /*5950*/  MOV R3, 0x0 ;  /* 0x0000000000037802 */ /* 0x000fe20000000f00 */
[----:B------:R-:W-:Y:S02]  /*5960*/  HFMA2 R12, -RZ, RZ, 0, 5.9604644775390625e-08 ;  /* 0x00000001ff0c7431 */ /* 0x000fe400000001ff */
[----:B------:R-:W-:Y:S02]  /*5970*/  IMAD.MOV.U32 R8, RZ, RZ, 0x192 ;  /* 0x00000192ff087424 */ /* 0x000fe400078e00ff */
[----:B------:R-:W-:Y:S01]  /*5980*/  IMAD.MOV.U32 R13, RZ, RZ, RZ ;  /* 0x000000ffff0d7224 */ /* 0x000fe200078e00ff */
[----:B------:R-:W4:Y:S01]  /*5990*/  LDCU.64 UR6, c[0x4][0x78] ;  /* 0x01000f00ff0677ac */ /* 0x000f220008000a00 */
[----:B-1----:R-:W1:Y:S01]  /*59a0*/  LDC.64 R2, c[0x4][R3] ;  /* 0x0100000003027b82 */ /* 0x002e620000000a00 */
[----:B------:R-:W5:Y:S01]  /*59b0*/  LDCU.64 UR4, c[0x4][0x10] ;  /* 0x01000200ff0477ac */ /* 0x000f620008000a00 */
[----:B---3--:R-:W-:Y:S01]  /*59c0*/  MOV R5, UR9 ;  /* 0x0000000900057c02 */ /* 0x008fe20008000f00 */
[----:B------:R-:W-:Y:S01]  /*59d0*/  IMAD.U32 R4, RZ, RZ, UR8 ;  /* 0x00000008ff047e24 */ /* 0x000fe2000f8e00ff */
[----:B----4-:R-:W-:Y:S01]  /*59e0*/  MOV R7, UR7 ;  /* 0x0000000700077c02 */ /* 0x010fe20008000f00 */
[----:B------:R-:W-:Y:S01]  /*59f0*/  IMAD.U32 R6, RZ, RZ, UR6 ;  /* 0x00000006ff067e24 */ /* 0x000fe2000f8e00ff */
[----:B-----5:R-:W-:Y:S01]  /*5a00*/  MOV R11, UR5 ;  /* 0x00000005000b7c02 */ /* 0x020fe20008000f00 */
[----:B------:R-:W-:Y:S02]  /*5a10*/  IMAD.U32 R10, RZ, RZ, UR4 ;  /* 0x00000004ff0a7e24 */ /* 0x000fe4000f8e00ff */
[----:B------:R-:W-:Y:S07]  /*5a20*/  LEPC R20, `(.L_x_95) ;  /* 0x000000001014794e */ /* 0x000fee0000000000 */
[----:B-12---:R-:W-:Y:S05]  /*5a30*/  CALL.ABS.NOINC R2 ;  /* 0x0000000002007343 */ /* 0x006fea0003c00000 */
.L_x_95:
[----:B------:R-:W-:Y:S01]  /*5a40*/  SHF.L.U32 R83, R100, 0x10, RZ ;  /* 0x0000001064537819 */ /* 0x000fe200000006ff */
[----:B------:R-:W-:Y:S05]  /*5a50*/  WARPSYNC.ALL ;  /* 0x0000000000007948 */ /* 0x000fea0003800000 */
[----:B------:R-:W-:Y:S01]  /*5a60*/  R2UR UR4, R80 ;  /* 0x00000000500472ca */ /* 0x000fe200000e0000 */
[----:B------:R-:W-:Y:S01]  /*5a70*/  BSSY.RECONVERGENT B0, `(.L_x_96) ;  /* 0x0000121000007945 */ /* 0x000fe20003800200 */
[----:B------:R-:W-:Y:S02]  /*5a80*/  ISETP.NE.AND P6, PT, R104, RZ, PT ;  /* 0x000000ff6800720c */ /* 0x000fe40003fc5270 */
[----:B------:R-:W-:Y:S02]  /*5a90*/  IADD3 R119, PT, PT, R153, UR49, RZ ;  /* 0x0000003199777c10 */ /* 0x000fe4000fffe0ff */
[----:B------:R-:W-:Y:S02]  /*5aa0*/  SHF.L.U32 R124, R163, 0x4, RZ ;  /* 0x00000004a37c7819 */ /* 0x000fe400000006ff */
[-C--:B------:R-:W-:Y:S02]  /*5ab0*/  IADD3 R172, PT, PT, R165, R119.reuse, RZ ;  /* 0x00000077a5ac7210 */ /* 0x080fe40007ffe0ff */
[----:B------:R-:W-:Y:S02]  /*5ac0*/  IADD3 R171, PT, PT, R164, R119, RZ ;  /* 0x00000077a4ab7210 */ /* 0x000fe40007ffe0ff */
[----:B------:R-:W-:Y:S01]  /*5ad0*/  IADD3 R170, PT, PT, R119, R124, RZ ;  /* 0x0000007c77aa7210 */ /* 0x000fe20007ffe0ff */
[----:B-1-3--:R-:W2:Y:S01]  /*5ae0*/  LDTM.x64 R4, tmem[UR4] ;  /* 0x00000004000479ee */ /* 0x00aea20008340000 */
[C---:B------:R-:W-:Y:S02]  /*5af0*/  PRMT R81, R100.reuse, 0x8880, RZ ;  /* 0x0000888064517816 */ /* 0x040fe400000000ff */
[----:B------:R-:W-:Y:S02]  /*5b00*/  SHF.R.S32.HI R83, RZ, 0x18, R83 ;  /* 0x00000018ff537819 */ /* 0x000fe40000011453 */
[----:B------:R-:W-:Y:S02]  /*5b10*/  SHF.R.S32.HI R86, RZ, 0x18, R101 ;  /* 0x00000018ff567819 */ /* 0x000fe40000011465 */
[----:B------:R-:W-:Y:S02]  /*5b20*/  SHF.L.U32 R84, R100, 0x8, RZ ;  /* 0x0000000864547819 */ /* 0x000fe400000006ff */
[----:B------:R-:W-:Y:S02]  /*5b30*/  SHF.L.U32 R85, R101, 0x8, RZ ;  /* 0x0000000865557819 */ /* 0x000fe400000006ff */
[----:B------:R-:W-:Y:S02]  /*5b40*/  SHF.R.S32.HI R84, RZ, 0x18, R84 ;  /* 0x00000018ff547819 */ /* 0x000fe40000011454 */
[----:B------:R-:W-:Y:S02]  /*5b50*/  SHF.R.S32.HI R85, RZ, 0x18, R85 ;  /* 0x00000018ff557819 */ /* 0x000fe40000011455 */
[----:B------:R-:W-:Y:S02]  /*5b60*/  SHF.L.U32 R87, R98, 0x8, RZ ;  /* 0x0000000862577819 */ /* 0x000fe400000006ff */
[----:B------:R-:W-:Y:S02]  /*5b70*/  ISETP.NE.AND P0, PT, R167, RZ, PT ;  /* 0x000000ffa700720c */ /* 0x000fe40003f05270 */
[----:B------:R-:W-:Y:S02]  /*5b80*/  SHF.R.S32.HI R87, RZ, 0x18, R87 ;  /* 0x00000018ff577819 */ /* 0x000fe40000011457 */
[----:B------:R-:W-:Y:S02]  /*5b90*/  LEA R125, R160, UR49, 0x3 ;  /* 0x00000031a07d7c11 */ /* 0x000fe4000f8e18ff */
[----:B------:R-:W-:Y:S01]  /*5ba0*/  @P6 SHF.L.U32 R126, R159, 0x1f, RZ ;  /* 0x0000001f9f7e6819 */ /* 0x000fe200000006ff */
[C---:B--2---:R-:W-:Y:S02]  /*5bb0*/  IMAD R0, R78.reuse, R4, RZ ;  /* 0x000000044e007224 */ /* 0x044fe400078e02ff */
[C---:B------:R-:W-:Y:S02]  /*5bc0*/  IMAD R2, R78.reuse, R5, RZ ;  /* 0x000000054e027224 */ /* 0x040fe400078e02ff */
[----:B------:R-:W-:Y:S02]  /*5bd0*/  IMAD R3, R78, R6, RZ ;  /* 0x000000064e037224 */ /* 0x000fe400078e02ff */
[-C--:B------:R-:W-:Y:S01]  /*5be0*/  IMAD R0, R81, R82.reuse, R0 ;  /* 0x0000005251007224 */ /* 0x080fe200078e0200 */
[----:B------:R-:W-:Y:S01]  /*5bf0*/  SHF.R.S32.HI R81, RZ, 0x18, R100 ;  /* 0x00000018ff517819 */ /* 0x000fe20000011464 */
[-C--:B------:R-:W-:Y:S01]  /*5c00*/  IMAD R2, R83, R82.reuse, R2 ;  /* 0x0000005253027224 */ /* 0x080fe200078e0202 */
[C---:B------:R-:W-:Y:S01]  /*5c10*/  PRMT R83, R101.reuse, 0x8880, RZ ;  /* 0x0000888065537816 */ /* 0x040fe200000000ff */
[----:B------:R-:W-:Y:S01]  /*5c20*/  IMAD R3, R84, R82, R3 ;  /* 0x0000005254037224 */ /* 0x000fe200078e0203 */
[----:B------:R-:W-:Y:S01]  /*5c30*/  SHF.L.U32 R84, R101, 0x10, RZ ;  /* 0x0000001065547819 */ /* 0x000fe200000006ff */
[C---:B------:R-:W-:Y:S02]  /*5c40*/  IMAD R7, R78.reuse, R7, RZ ;  /* 0x000000074e077224 */ /* 0x040fe400078e02ff */
[C---:B------:R-:W-:Y:S01]  /*5c50*/  IMAD R4, R78.reuse, R8, RZ ;  /* 0x000000084e047224 */ /* 0x040fe200078e02ff */
[----:B------:R-:W-:Y:S01]  /*5c60*/  SHF.R.S32.HI R84, RZ, 0x18, R84 ;  /* 0x00000018ff547819 */ /* 0x000fe20000011454 */
[----:B------:R-:W-:Y:S02]  /*5c70*/  IMAD R5, R78, R9, RZ ;  /* 0x000000094e057224 */ /* 0x000fe400078e02ff */
[----:B------:R-:W-:Y:S01]  /*5c80*/  IMAD R7, R81, R82, R7 ;  /* 0x0000005251077224 */ /* 0x000fe200078e0207 */
[----:B------:R-:W-:Y:S01]  /*5c90*/  PRMT R81, R102, 0x8880, RZ ;  /* 0x0000888066517816 */ /* 0x000fe200000000ff */
[----:B------:R-:W-:Y:S02]  /*5ca0*/  IMAD R6, R78, R10, RZ ;  /* 0x0000000a4e067224 */ /* 0x000fe400078e02ff */
[-C--:B------:R-:W-:Y:S01]  /*5cb0*/  IMAD R4, R83, R82.reuse, R4 ;  /* 0x0000005253047224 */ /* 0x080fe200078e0204 */
[----:B------:R-:W-:Y:S01]  /*5cc0*/  I2IP.S8.S32.SAT R105, R7, R3, RZ ;  /* 0x0000000307697239 */ /* 0x000fe200000014ff */
[----:B------:R-:W-:Y:S01]  /*5cd0*/  IMAD R5, R84, R82, R5 ;  /* 0x0000005254057224 */ /* 0x000fe200078e0205 */
[----:B------:R-:W-:Y:S01]  /*5ce0*/  SHF.L.U32 R83, R102, 0x10, RZ ;  /* 0x0000001066537819 */ /* 0x000fe200000006ff */
[----:B------:R-:W-:Y:S01]  /*5cf0*/  IMAD R11, R78, R11, RZ ;  /* 0x0000000b4e0b7224 */ /* 0x000fe200078e02ff */
[----:B------:R-:W-:Y:S01]  /*5d00*/  I2IP.S8.S32.SAT R104, R2, R0, R105 ;  /* 0x0000000002687239 */ /* 0x000fe20000001469 */
[----:B------:R-:W-:Y:S01]  /*5d10*/  IMAD R6, R85, R82, R6 ;  /* 0x0000005255067224 */ /* 0x000fe200078e0206 */
[----:B------:R-:W-:Y:S01]  /*5d20*/  SHF.R.S32.HI R83, RZ, 0x18, R83 ;  /* 0x00000018ff537819 */ /* 0x000fe20000011453 */
[----:B------:R-:W-:Y:S01]  /*5d30*/  IMAD R8, R78, R12, RZ ;  /* 0x0000000c4e087224 */ /* 0x000fe200078e02ff */
[----:B------:R-:W-:Y:S01]  /*5d40*/  SHF.L.U32 R85, R102, 0x8, RZ ;  /* 0x0000000866557819 */ /* 0x000fe200000006ff */
[----:B------:R-:W-:Y:S02]  /*5d50*/  IMAD R9, R78, R13, RZ ;  /* 0x0000000d4e097224 */ /* 0x000fe400078e02ff */
[----:B------:R-:W-:Y:S01]  /*5d60*/  IMAD R11, R86, R82, R11 ;  /* 0x00000052560b7224 */ /* 0x000fe200078e020b */
[----:B------:R-:W-:Y:S01]  /*5d70*/  SHF.R.S32.HI R85, RZ, 0x18, R85 ;  /* 0x00000018ff557819 */ /* 0x000fe20000011455 */
[C---:B------:R-:W-:Y:S01]  /*5d80*/  IMAD R10, R78.reuse, R14, RZ ;  /* 0x0000000e4e0a7224 */ /* 0x040fe200078e02ff */
[----:B------:R-:W-:Y:S01]  /*5d90*/  SHF.R.S32.HI R86, RZ, 0x18, R103 ;  /* 0x00000018ff567819 */ /* 0x000fe20000011467 */
[----:B------:R-:W-:Y:S01]  /*5da0*/  IMAD R8, R81, R82, R8 ;  /* 0x0000005251087224 */ /* 0x000fe200078e0208 */
[----:B------:R-:W-:Y:S01]  /*5db0*/  I2IP.S8.S32.SAT R106, R11, R6, RZ ;  /* 0x000000060b6a7239 */ /* 0x000fe200000014ff */
[----:B------:R-:W-:Y:S01]  /*5dc0*/  IMAD R9, R83, R82, R9 ;  /* 0x0000005253097224 */ /* 0x000fe200078e0209 */
[C---:B------:R-:W-:Y:S01]  /*5dd0*/  PRMT R83, R103.reuse, 0x8880, RZ ;  /* 0x0000888067537816 */ /* 0x040fe200000000ff */
[----:B------:R-:W-:Y:S01]  /*5de0*/  IMAD.U32 R84, R103, 0x10000, RZ ;  /* 0x0001000067547824 */ /* 0x000fe200078e00ff */
[----:B------:R-:W-:Y:S01]  /*5df0*/  I2IP.S8.S32.SAT R105, R5, R4, R106 ;  /* 0x0000000405697239 */ /* 0x000fe2000000146a */
[C---:B------:R-:W-:Y:S01]  /*5e00*/  IMAD R15, R78.reuse, R15, RZ ;  /* 0x0000000f4e0f7224 */ /* 0x040fe200078e02ff */
[----:B------:R-:W-:Y:S01]  /*5e10*/  SHF.R.S32.HI R81, RZ, 0x18, R102 ;  /* 0x00000018ff517819 */ /* 0x000fe20000011466 */
[----:B------:R-:W-:Y:S01]  /*5e20*/  IMAD R10, R85, R82, R10 ;  /* 0x00000052550a7224 */ /* 0x000fe200078e020a */
[----:B------:R-:W-:Y:S01]  /*5e30*/  SHF.R.S32.HI R84, RZ, 0x18, R84 ;  /* 0x00000018ff547819 */ /* 0x000fe20000011454 */
[C---:B------:R-:W-:Y:S01]  /*5e40*/  IMAD R12, R78.reuse, R16, RZ ;  /* 0x000000104e0c7224 */ /* 0x040fe200078e02ff */
[----:B------:R-:W-:Y:S01]  /*5e50*/  SHF.L.U32 R85, R103, 0x8, RZ ;  /* 0x0000000867557819 */ /* 0x000fe200000006ff */
[----:B------:R-:W-:Y:S02]  /*5e60*/  IMAD R13, R78, R17, RZ ;  /* 0x000000114e0d7224 */ /* 0x000fe400078e02ff */
[----:B------:R-:W-:Y:S01]  /*5e70*/  IMAD R15, R81, R82, R15 ;  /* 0x00000052510f7224 */ /* 0x000fe200078e020f */
[----:B------:R-:W-:Y:S01]  /*5e80*/  PRMT R81, R88, 0x8880, RZ ;  /* 0x0000888058517816 */ /* 0x000fe200000000ff */
[----:B------:R-:W-:Y:S01]  /*5e90*/  IMAD R14, R78, R18, RZ ;  /* 0x000000124e0e7224 */ /* 0x000fe200078e02ff */
[----:B------:R-:W-:Y:S01]  /*5ea0*/  SHF.R.S32.HI R85, RZ, 0x18, R85 ;  /* 0x00000018ff557819 */ /* 0x000fe20000011455 */
[----:B------:R-:W-:Y:S01]  /*5eb0*/  IMAD R12, R83, R82, R12 ;  /* 0x00000052530c7224 */ /* 0x000fe200078e020c */
[----:B------:R-:W-:Y:S01]  /*5ec0*/  I2IP.S8.S32.SAT R106, R15, R10, RZ ;  /* 0x0000000a0f6a7239 */ /* 0x000fe200000014ff */
[----:B------:R-:W-:Y:S01]  /*5ed0*/  IMAD R13, R84, R82, R13 ;  /* 0x00000052540d7224 */ /* 0x000fe200078e020d */
[----:B------:R-:W-:Y:S01]  /*5ee0*/  SHF.L.U32 R83, R88, 0x10, RZ ;  /* 0x0000001058537819 */ /* 0x000fe200000006ff */
[C---:B------:R-:W-:Y:S01]  /*5ef0*/  IMAD R19, R78.reuse, R19, RZ ;  /* 0x000000134e137224 */ /* 0x040fe200078e02ff */
[----:B------:R-:W-:Y:S01]  /*5f00*/  I2IP.S8.S32.SAT R106, R9, R8, R106 ;  /* 0x00000008096a7239 */ /* 0x000fe2000000146a */
[----:B------:R-:W-:Y:S01]  /*5f10*/  IMAD R14, R85, R82, R14 ;  /* 0x00000052550e7224 */ /* 0x000fe200078e020e */
[----:B------:R-:W-:Y:S01]  /*5f20*/  SHF.R.S32.HI R83, RZ, 0x18, R83 ;  /* 0x00000018ff537819 */ /* 0x000fe20000011453 */
[C---:B------:R-:W-:Y:S01]  /*5f30*/  IMAD R16, R78.reuse, R20, RZ ;  /* 0x000000144e107224 */ /* 0x040fe200078e02ff */
[----:B------:R-:W-:Y:S01]  /*5f40*/  SHF.L.U32 R84, R89, 0x10, RZ ;  /* 0x0000001059547819 */ /* 0x000fe200000006ff */
[----:B------:R-:W-:Y:S01]  /*5f50*/  IMAD R17, R78, R21, RZ ;  /* 0x000000154e117224 */ /* 0x000fe200078e02ff */
[----:B------:R-:W-:Y:S01]  /*5f60*/  SHF.L.U32 R85, R88, 0x8, RZ ;  /* 0x0000000858557819 */ /* 0x000fe200000006ff */
[----:B------:R-:W-:Y:S01]  /*5f70*/  IMAD R19, R86, R82, R19 ;  /* 0x0000005256137224 */ /* 0x000fe200078e0213 */
[----:B------:R-:W-:Y:S01]  /*5f80*/  SHF.R.S32.HI R84, RZ, 0x18, R84 ;  /* 0x00000018ff547819 */ /* 0x000fe20000011454 */
[C---:B------:R-:W-:Y:S01]  /*5f90*/  IMAD R18, R78.reuse, R22, RZ ;  /* 0x000000164e127224 */ /* 0x040fe200078e02ff */
[----:B------:R-:W-:Y:S01]  /*5fa0*/  SHF.R.S32.HI R85, RZ, 0x18, R85 ;  /* 0x00000018ff557819 */ /* 0x000fe20000011455 */
[----:B------:R-:W-:Y:S01]  /*5fb0*/  IMAD R16, R81, R82, R16 ;  /* 0x0000005251107224 */ /* 0x000fe200078e0210 */
[----:B------:R-:W-:Y:S01]  /*5fc0*/  I2IP.S8.S32.SAT R107, R19, R14, RZ ;  /* 0x0000000e136b7239 */ /* 0x000fe200000014ff */
[-C--:B------:R-:W-:Y:S01]  /*5fd0*/  IMAD R17, R83, R82.reuse, R17 ;  /* 0x0000005253117224 */ /* 0x080fe200078e0211 */
[----:B------:R-:W-:Y:S01]  /*5fe0*/  PRMT R83, R89, 0x8880, RZ ;  /* 0x0000888059537816 */ /* 0x000fe200000000ff */
[C---:B------:R-:W-:Y:S01]  /*5ff0*/  IMAD R23, R78.reuse, R23, RZ ;  /* 0x000000174e177224 */ /* 0x040fe200078e02ff */
[----:B------:R-:W-:Y:S01]  /*6000*/  SHF.R.S32.HI R81, RZ, 0x18, R88 ;  /* 0x00000018ff517819 */ /* 0x000fe20000011458 */
[----:B------:R-:W-:Y:S01]  /*6010*/  IMAD R18, R85, R82, R18 ;  /* 0x0000005255127224 */ /* 0x000fe200078e0212 */
[----:B------:R-:W-:Y:S01]  /*6020*/  SHF.L.U32 R85, R89, 0x8, RZ ;  /* 0x0000000859557819 */ /* 0x000fe200000006ff */
[C---:B------:R-:W-:Y:S01]  /*6030*/  IMAD R20, R78.reuse, R24, RZ ;  /* 0x000000184e147224 */ /* 0x040fe200078e02ff */
[----:B------:R-:W-:Y:S01]  /*6040*/  I2IP.S8.S32.SAT R107, R13, R12, R107 ;  /* 0x0000000c0d6b7239 */ /* 0x000fe2000000146b */
[----:B------:R-:W-:Y:S01]  /*6050*/  IMAD R21, R78, R25, RZ ;  /* 0x000000194e157224 */ /* 0x000fe200078e02ff */
[----:B------:R-:W-:Y:S01]  /*6060*/  SHF.R.S32.HI R85, RZ, 0x18, R85 ;  /* 0x00000018ff557819 */ /* 0x000fe20000011455 */
[----:B------:R-:W-:Y:S01]  /*6070*/  IMAD R23, R81, R82, R23 ;  /* 0x0000005251177224 */ /* 0x000fe200078e0217 */
[----:B------:R-:W-:Y:S01]  /*6080*/  PRMT R81, R90, 0x8880, RZ ;  /* 0x000088805a517816 */ /* 0x000fe200000000ff */
[----:B------:R-:W-:Y:S01]  /*6090*/  IMAD R22, R78, R26, RZ ;  /* 0x0000001a4e167224 */ /* 0x000fe200078e02ff */
[----:B------:R1:W-:Y:S01]  /*60a0*/  STS.128 [R153+UR49+0x4200], R104 ;  /* 0x0042006899007988 */ /* 0x0003e20008000c31 */
[----:B------:R-:W-:Y:S01]  /*60b0*/  IMAD R20, R83, R82, R20 ;  /* 0x0000005253147224 */ /* 0x000fe200078e0214 */
[----:B------:R-:W-:Y:S01]  /*60c0*/  I2IP.S8.S32.SAT R108, R23, R18, RZ ;  /* 0x00000012176c7239 */ /* 0x000fe200000014ff */
[----:B------:R-:W-:Y:S01]  /*60d0*/  IMAD R21, R84, R82, R21 ;  /* 0x0000005254157224 */ /* 0x000fe200078e0215 */
[----:B------:R-:W-:Y:S01]  /*60e0*/  SHF.R.S32.HI R86, RZ, 0x18, R89 ;  /* 0x00000018ff567819 */ /* 0x000fe20000011459 */
[----:B------:R-:W-:Y:S01]  /*60f0*/  IMAD.U32 R83, R90, 0x10000, RZ ;  /* 0x000100005a537824 */ /* 0x000fe200078e00ff */
[----:B------:R-:W-:Y:S01]  /*6100*/  I2IP.S8.S32.SAT R108, R17, R16, R108 ;  /* 0x00000010116c7239 */ /* 0x000fe2000000146c */
[----:B------:R-:W-:Y:S01]  /*6110*/  IMAD R27, R78, R27, RZ ;  /* 0x0000001b4e1b7224 */ /* 0x000fe200078e02ff */
[----:B------:R-:W-:Y:S01]  /*6120*/  SHF.L.U32 R84, R91, 0x10, RZ ;  /* 0x000000105b547819 */ /* 0x000fe200000006ff */
[----:B------:R-:W-:Y:S01]  /*6130*/  IMAD R22, R85, R82, R22 ;  /* 0x0000005255167224 */ /* 0x000fe200078e0216 */
[----:B------:R-:W-:Y:S01]  /*6140*/  SHF.L.U32 R85, R90, 0x8, RZ ;  /* 0x000000085a557819 */ /* 0x000fe200000006ff */
[C---:B------:R-:W-:Y:S01]  /*6150*/  IMAD R24, R78.reuse, R28, RZ ;  /* 0x0000001c4e187224 */ /* 0x040fe200078e02ff */
[----:B------:R-:W-:Y:S01]  /*6160*/  SHF.R.S32.HI R83, RZ, 0x18, R83 ;  /* 0x00000018ff537819 */ /* 0x000fe20000011453 */
[----:B------:R-:W-:Y:S01]  /*6170*/  IMAD R25, R78, R29, RZ ;  /* 0x0000001d4e197224 */ /* 0x000fe200078e02ff */
[----:B------:R-:W-:Y:S01]  /*6180*/  SHF.R.S32.HI R84, RZ, 0x18, R84 ;  /* 0x00000018ff547819 */ /* 0x000fe20000011454 */
[----:B------:R-:W-:Y:S01]  /*6190*/  IMAD R27, R86, R82, R27 ;  /* 0x00000052561b7224 */ /* 0x000fe200078e021b */
[----:B------:R-:W-:Y:S01]  /*61a0*/  SHF.R.S32.HI R85, RZ, 0x18, R85 ;  /* 0x00000018ff557819 */ /* 0x000fe20000011455 */
[C---:B------:R-:W-:Y:S01]  /*61b0*/  IMAD R26, R78.reuse, R30, RZ ;  /* 0x0000001e4e1a7224 */ /* 0x040fe200078e02ff */
[----:B------:R-:W-:Y:S01]  /*61c0*/  SHF.R.S32.HI R86, RZ, 0x18, R91 ;  /* 0x00000018ff567819 */ /* 0x000fe2000001145b */
[----:B------:R-:W-:Y:S01]  /*61d0*/  IMAD R24, R81, R82, R24 ;  /* 0x0000005251187224 */ /* 0x000fe200078e0218 */
[----:B------:R-:W-:Y:S01]  /*61e0*/  I2IP.S8.S32.SAT R109, R27, R22, RZ ;  /* 0x000000161b6d7239 */ /* 0x000fe200000014ff */
[----:B------:R-:W-:Y:S01]  /*61f0*/  IMAD R25, R83, R82, R25 ;  /* 0x0000005253197224 */ /* 0x000fe200078e0219 */
[----:B------:R-:W-:Y:S01]  /*6200*/  SHF.R.S32.HI R81, RZ, 0x18, R90 ;  /* 0x00000018ff517819 */ /* 0x000fe2000001145a */
[C---:B------:R-:W-:Y:S01]  /*6210*/  IMAD R31, R78.reuse, R31, RZ ;  /* 0x0000001f4e1f7224 */ /* 0x040fe200078e02ff */
[----:B------:R-:W-:Y:S01]  /*6220*/  I2IP.S8.S32.SAT R109, R21, R20, R109 ;  /* 0x00000014156d7239 */ /* 0x000fe2000000146d */
[----:B------:R-:W-:Y:S01]  /*6230*/  IMAD R26, R85, R82, R26 ;  /* 0x00000052551a7224 */ /* 0x000fe200078e021a */
[C---:B------:R-:W-:Y:S01]  /*6240*/  PRMT R83, R91.reuse, 0x8880, RZ ;  /* 0x000088805b537816 */ /* 0x040fe200000000ff */
[C---:B------:R-:W-:Y:S01]  /*6250*/  IMAD R28, R78.reuse, R32, RZ ;  /* 0x000000204e1c7224 */ /* 0x040fe200078e02ff */
[----:B------:R-:W-:Y:S01]  /*6260*/  SHF.L.U32 R85, R91, 0x8, RZ ;  /* 0x000000085b557819 */ /* 0x000fe200000006ff */
[C---:B------:R-:W-:Y:S02]  /*6270*/  IMAD R29, R78.reuse, R33, RZ ;  /* 0x000000214e1d7224 */ /* 0x040fe400078e02ff */
[----:B------:R-:W-:Y:S01]  /*6280*/  IMAD R31, R81, R82, R31 ;  /* 0x00000052511f7224 */ /* 0x000fe200078e021f */
[----:B------:R-:W-:Y:S01]  /*6290*/  SHF.R.S32.HI R85, RZ, 0x18, R85 ;  /* 0x00000018ff557819 */ /* 0x000fe20000011455 */
[----:B------:R-:W-:Y:S01]  /*62a0*/  IMAD R30, R78, R34, RZ ;  /* 0x000000224e1e7224 */ /* 0x000fe200078e02ff */
[----:B------:R-:W-:Y:S01]  /*62b0*/  PRMT R81, R92, 0x8880, RZ ;  /* 0x000088805c517816 */ /* 0x000fe200000000ff */
[----:B------:R-:W-:Y:S01]  /*62c0*/  IMAD R28, R83, R82, R28 ;  /* 0x00000052531c7224 */ /* 0x000fe200078e021c */
[----:B------:R-:W-:Y:S01]  /*62d0*/  I2IP.S8.S32.SAT R110, R31, R26, RZ ;  /* 0x0000001a1f6e7239 */ /* 0x000fe200000014ff */
[----:B------:R-:W-:Y:S01]  /*62e0*/  IMAD R29, R84, R82, R29 ;  /* 0x00000052541d7224 */ /* 0x000fe200078e021d */
[----:B------:R-:W-:Y:S01]  /*62f0*/  SHF.L.U32 R83, R92, 0x10, RZ ;  /* 0x000000105c537819 */ /* 0x000fe200000006ff */
[----:B------:R-:W-:Y:S01]  /*6300*/  IMAD R35, R78, R35, RZ ;  /* 0x000000234e237224 */ /* 0x000fe200078e02ff */
[----:B------:R-:W-:Y:S01]  /*6310*/  I2IP.S8.S32.SAT R110, R25, R24, R110 ;  /* 0x00000018196e7239 */ /* 0x000fe2000000146e */
[----:B------:R-:W-:Y:S01]  /*6320*/  IMAD R30, R85, R82, R30 ;  /* 0x00000052551e7224 */ /* 0x000fe200078e021e */
[----:B------:R-:W-:Y:S01]  /*6330*/  SHF.L.U32 R85, R92, 0x8, RZ ;  /* 0x000000085c557819 */ /* 0x000fe200000006ff */
[C---:B------:R-:W-:Y:S01]  /*6340*/  IMAD R32, R78.reuse, R36, RZ ;  /* 0x000000244e207224 */ /* 0x040fe200078e02ff */
[----:B------:R-:W-:Y:S01]  /*6350*/  SHF.R.S32.HI R83, RZ, 0x18, R83 ;  /* 0x00000018ff537819 */ /* 0x000fe20000011453 */
[----:B------:R-:W-:Y:S01]  /*6360*/  IMAD R33, R78, R37, RZ ;  /* 0x000000254e217224 */ /* 0x000fe200078e02ff */
[----:B------:R-:W-:Y:S01]  /*6370*/  SHF.R.S32.HI R85, RZ, 0x18, R85 ;  /* 0x00000018ff557819 */ /* 0x000fe20000011455 */
[----:B------:R-:W-:Y:S01]  /*6380*/  IMAD R35, R86, R82, R35 ;  /* 0x0000005256237224 */ /* 0x000fe200078e0223 */
[----:B------:R-:W-:Y:S01]  /*6390*/  PRMT R84, R93, 0x8880, RZ ;  /* 0x000088805d547816 */ /* 0x000fe200000000ff */
[----:B------:R-:W-:Y:S01]  /*63a0*/  IMAD R34, R78, R38, RZ ;  /* 0x000000264e227224 */ /* 0x000fe200078e02ff */
[----:B------:R-:W-:Y:S01]  /*63b0*/  SHF.L.U32 R86, R96, 0x10, RZ ;  /* 0x0000001060567819 */ /* 0x000fe200000006ff */
[----:B------:R-:W-:Y:S01]  /*63c0*/  IMAD R32, R81, R82, R32 ;  /* 0x0000005251207224 */ /* 0x000fe200078e0220 */
[----:B------:R-:W-:Y:S01]  /*63d0*/  SHF.R.S32.HI R81, RZ, 0x18, R92 ;  /* 0x00000018ff517819 */ /* 0x000fe2000001145c */
[C---:B------:R-:W-:Y:S01]  /*63e0*/  IMAD R39, R78.reuse, R39, RZ ;  /* 0x000000274e277224 */ /* 0x040fe200078e02ff */
[----:B------:R-:W-:Y:S01]  /*63f0*/  I2IP.S8.S32.SAT R111, R35, R30, RZ ;  /* 0x0000001e236f7239 */ /* 0x000fe200000014ff */
[-C--:B------:R-:W-:Y:S02]  /*6400*/  IMAD R33, R83, R82.reuse, R33 ;  /* 0x0000005253217224 */ /* 0x080fe400078e0221 */
[----:B------:R-:W-:Y:S01]  /*6410*/  IMAD R34, R85, R82, R34 ;  /* 0x0000005255227224 */ /* 0x000fe200078e0222 */
[----:B------:R-:W-:Y:S01]  /*6420*/  I2IP.S8.S32.SAT R111, R29, R28, R111 ;  /* 0x0000001c1d6f7239 */ /* 0x000fe2000000146f */
[C---:B------:R-:W-:Y:S01]  /*6430*/  IMAD.U32 R83, R93.reuse, 0x10000, RZ ;  /* 0x000100005d537824 */ /* 0x040fe200078e00ff */
[----:B------:R-:W-:Y:S01]  /*6440*/  SHF.L.U32 R85, R93, 0x8, RZ ;  /* 0x000000085d557819 */ /* 0x000fe200000006ff */
[----:B------:R-:W-:Y:S01]  /*6450*/  IMAD R39, R81, R82, R39 ;  /* 0x0000005251277224 */ /* 0x000fe200078e0227 */
[----:B------:R-:W-:Y:S01]  /*6460*/  MOV R81, R84 ;  /* 0x0000005400517202 */ /* 0x000fe20000000f00 */
[C---:B------:R-:W-:Y:S01]  /*6470*/  IMAD R36, R78.reuse, R40, RZ ;  /* 0x000000284e247224 */ /* 0x040fe200078e02ff */
[----:B------:R-:W-:Y:S01]  /*6480*/  SHF.R.S32.HI R83, RZ, 0x18, R83 ;  /* 0x00000018ff537819 */ /* 0x000fe20000011453 */
[C---:B------:R-:W-:Y:S01]  /*6490*/  IMAD R37, R78.reuse, R41, RZ ;  /* 0x000000294e257224 */ /* 0x040fe200078e02ff */
[----:B------:R-:W-:Y:S01]  /*64a0*/  SHF.R.S32.HI R85, RZ, 0x18, R85 ;  /* 0x00000018ff557819 */ /* 0x000fe20000011455 */
[C---:B------:R-:W-:Y:S01]  /*64b0*/  IMAD R38, R78.reuse, R42, RZ ;  /* 0x0000002a4e267224 */ /* 0x040fe200078e02ff */
[----:B------:R1:W-:Y:S01]  /*64c0*/  STS.128 [R172+0x4200], R108 ;  /* 0x0042006cac007388 */ /* 0x0003e20000000c00 */
[----:B------:R-:W-:Y:S01]  /*64d0*/  IMAD R36, R81, R82, R36 ;  /* 0x0000005251247224 */ /* 0x000fe200078e0224 */
[----:B------:R-:W-:Y:S01]  /*64e0*/  I2IP.S8.S32.SAT R112, R39, R34, RZ ;  /* 0x0000002227707239 */ /* 0x000fe200000014ff */
[-C--:B------:R-:W-:Y:S01]  /*64f0*/  IMAD R37, R83, R82.reuse, R37 ;  /* 0x0000005253257224 */ /* 0x080fe200078e0225 */
[----:B------:R-:W-:Y:S01]  /*6500*/  SHF.R.S32.HI R84, RZ, 0x18, R93 ;  /* 0x00000018ff547819 */ /* 0x000fe2000001145d */
[----:B------:R-:W-:Y:S01]  /*6510*/  IMAD R43, R78, R43, RZ ;  /* 0x0000002b4e2b7224 */ /* 0x000fe200078e02ff */
[C---:B------:R-:W-:Y:S01]  /*6520*/  SHF.L.U32 R83, R94.reuse, 0x10, RZ ;  /* 0x000000105e537819 */ /* 0x040fe200000006ff */
[----:B------:R-:W-:Y:S01]  /*6530*/  IMAD R38, R85, R82, R38 ;  /* 0x0000005255267224 */ /* 0x000fe200078e0226 */
[----:B------:R-:W-:Y:S01]  /*6540*/  PRMT R81, R94, 0x8880, RZ ;  /* 0x000088805e517816 */ /* 0x000fe200000000ff */
[----:B------:R-:W-:Y:S01]  /*6550*/  IMAD R40, R78, R44, RZ ;  /* 0x0000002c4e287224 */ /* 0x000fe200078e02ff */
[----:B------:R-:W-:Y:S01]  /*6560*/  SHF.L.U32 R85, R94, 0x8, RZ ;  /* 0x000000085e557819 */ /* 0x000fe200000006ff */
[----:B------:R-:W-:Y:S01]  /*6570*/  IMAD R41, R78, R45, RZ ;  /* 0x0000002d4e297224 */ /* 0x000fe200078e02ff */
[----:B------:R-:W-:Y:S01]  /*6580*/  SHF.R.S32.HI R83, RZ, 0x18, R83 ;  /* 0x00000018ff537819 */ /* 0x000fe20000011453 */
[----:B------:R-:W-:Y:S01]  /*6590*/  IMAD R43, R84, R82, R43 ;  /* 0x00000052542b7224 */ /* 0x000fe200078e022b */
[----:B------:R-:W-:Y:S01]  /*65a0*/  SHF.R.S32.HI R85, RZ, 0x18, R85 ;  /* 0x00000018ff557819 */ /* 0x000fe20000011455 */
[C---:B------:R-:W-:Y:S01]  /*65b0*/  IMAD R42, R78.reuse, R46, RZ ;  /* 0x0000002e4e2a7224 */ /* 0x040fe200078e02ff */
[----:B------:R-:W-:Y:S01]  /*65c0*/  I2IP.S8.S32.SAT R112, R33, R32, R112 ;  /* 0x0000002021707239 */ /* 0x000fe20000001470 */
[----:B------:R-:W-:Y:S01]  /*65d0*/  IMAD R40, R81, R82, R40 ;  /* 0x0000005251287224 */ /* 0x000fe200078e0228 */
[----:B------:R-:W-:Y:S01]  /*65e0*/  SHF.R.S32.HI R84, RZ, 0x18, R94 ;  /* 0x00000018ff547819 */ /* 0x000fe2000001145e */
[----:B------:R-:W-:Y:S01]  /*65f0*/  IMAD R47, R78, R47, RZ ;  /* 0x0000002f4e2f7224 */ /* 0x000fe200078e02ff */
[----:B------:R-:W-:Y:S01]  /*6600*/  I2IP.S8.S32.SAT R113, R43, R38, RZ ;  /* 0x000000262b717239 */ /* 0x000fe200000014ff */
[-C--:B------:R-:W-:Y:S01]  /*6610*/  IMAD R41, R83, R82.reuse, R41 ;  /* 0x0000005253297224 */ /* 0x080fe200078e0229 */
[----:B------:R-:W-:Y:S01]  /*6620*/  PRMT R81, R95, 0x8880, RZ ;  /* 0x000088805f517816 */ /* 0x000fe200000000ff */
[-C--:B------:R-:W-:Y:S01]  /*6630*/  IMAD R42, R85, R82.reuse, R42 ;  /* 0x00000052552a7224 */ /* 0x080fe200078e022a */
[----:B------:R-:W-:Y:S01]  /*6640*/  SHF.L.U32 R83, R95, 0x10, RZ ;  /* 0x000000105f537819 */ /* 0x000fe200000006ff */
[----:B------:R-:W-:Y:S01]  /*6650*/  IMAD R47, R84, R82, R47 ;  /* 0x00000052542f7224 */ /* 0x000fe200078e022f */
[----:B------:R-:W-:Y:S01]  /*6660*/  I2IP.S8.S32.SAT R113, R37, R36, R113 ;  /* 0x0000002425717239 */ /* 0x000fe20000001471 */
[C---:B------:R-:W-:Y:S01]  /*6670*/  IMAD R44, R78.reuse, R48, RZ ;  /* 0x000000304e2c7224 */ /* 0x040fe200078e02ff */
[----:B------:R-:W-:Y:S01]  /*6680*/  SHF.R.S32.HI R83, RZ, 0x18, R83 ;  /* 0x00000018ff537819 */ /* 0x000fe20000011453 */
[----:B------:R-:W-:Y:S01]  /*6690*/  IMAD.SHL.U32 R84, R95, 0x100, RZ ;  /* 0x000001005f547824 */ /* 0x000fe200078e00ff */
[----:B------:R-:W-:Y:S01]  /*66a0*/  I2IP.S8.S32.SAT R114, R47, R42, RZ ;  /* 0x0000002a2f727239 */ /* 0x000fe200000014ff */
[----:B------:R-:W-:Y:S01]  /*66b0*/  IMAD R45, R78, R49, RZ ;  /* 0x000000314e2d7224 */ /* 0x000fe200078e02ff */
[----:B------:R-:W-:Y:S01]  /*66c0*/  PRMT R85, R96, 0x8880, RZ ;  /* 0x0000888060557816 */ /* 0x000fe200000000ff */
[----:B------:R-:W-:Y:S01]  /*66d0*/  IMAD R44, R81, R82, R44 ;  /* 0x00000052512c7224 */ /* 0x000fe200078e022c */
[----:B------:R-:W-:Y:S01]  /*66e0*/  SHF.R.S32.HI R81, RZ, 0x18, R84 ;  /* 0x00000018ff517819 */ /* 0x000fe20000011454 */
[C---:B------:R-:W-:Y:S01]  /*66f0*/  IMAD R46, R78.reuse, R50, RZ ;  /* 0x000000324e2e7224 */ /* 0x040fe200078e02ff */
[----:B------:R-:W-:Y:S01]  /*6700*/  I2IP.S8.S32.SAT R114, R41, R40, R114 ;  /* 0x0000002829727239 */ /* 0x000fe20000001472 */
[----:B------:R-:W-:Y:S01]  /*6710*/  IMAD R45, R83, R82, R45 ;  /* 0x00000052532d7224 */ /* 0x000fe200078e022d */
[----:B------:R-:W-:Y:S01]  /*6720*/  SHF.R.S32.HI R83, RZ, 0x18, R95 ;  /* 0x00000018ff537819 */ /* 0x000fe2000001145f */
[----:B------:R-:W-:Y:S01]  /*6730*/  IMAD R51, R78, R51, RZ ;  /* 0x000000334e337224 */ /* 0x000fe200078e02ff */
[----:B------:R-:W-:Y:S01]  /*6740*/  SHF.L.U32 R84, R96, 0x8, RZ ;  /* 0x0000000860547819 */ /* 0x000fe200000006ff */
[C---:B------:R-:W-:Y:S02]  /*6750*/  IMAD R48, R78.reuse, R52, RZ ;  /* 0x000000344e307224 */ /* 0x040fe400078e02ff */
[-C--:B------:R-:W-:Y:S01]  /*6760*/  IMAD R46, R81, R82.reuse, R46 ;  /* 0x00000052512e7224 */ /* 0x080fe200078e022e */
[----:B------:R-:W-:Y:S01]  /*6770*/  SHF.R.S32.HI R81, RZ, 0x18, R86 ;  /* 0x00000018ff517819 */ /* 0x000fe20000011456 */
[C---:B------:R-:W-:Y:S01]  /*6780*/  IMAD R49, R78.reuse, R53, RZ ;  /* 0x000000354e317224 */ /* 0x040fe200078e02ff */
[----:B------:R-:W-:Y:S01]  /*6790*/  SHF.R.S32.HI R86, RZ, 0x18, R99 ;  /* 0x00000018ff567819 */ /* 0x000fe20000011463 */
[----:B------:R-:W-:Y:S01]  /*67a0*/  IMAD R51, R83, R82, R51 ;  /* 0x0000005253337224 */ /* 0x000fe200078e0233 */
[----:B------:R-:W-:Y:S01]  /*67b0*/  SHF.R.S32.HI R83, RZ, 0x18, R84 ;  /* 0x00000018ff537819 */ /* 0x000fe20000011454 */
[C---:B------:R-:W-:Y:S01]  /*67c0*/  IMAD R50, R78.reuse, R54, RZ ;  /* 0x000000364e327224 */ /* 0x040fe200078e02ff */
[----:B------:R-:W-:Y:S01]  /*67d0*/  SHF.R.S32.HI R84, RZ, 0x18, R96 ;  /* 0x00000018ff547819 */ /* 0x000fe20000011460 */
[----:B------:R-:W-:Y:S01]  /*67e0*/  IMAD R48, R85, R82, R48 ;  /* 0x0000005255307224 */ /* 0x000fe200078e0230 */
[----:B------:R-:W-:Y:S01]  /*67f0*/  I2IP.S8.S32.SAT R115, R51, R46, RZ ;  /* 0x0000002e33737239 */ /* 0x000fe200000014ff */
[C---:B------:R-:W-:Y:S01]  /*6800*/  IMAD R55, R78.reuse, R55, RZ ;  /* 0x000000374e377224 */ /* 0x040fe200078e02ff */
[----:B------:R-:W-:Y:S01]  /*6810*/  SHF.L.U32 R85, R97, 0x10, RZ ;  /* 0x0000001061557819 */ /* 0x000fe200000006ff */
[----:B------:R-:W-:Y:S01]  /*6820*/  IMAD R49, R81, R82, R49 ;  /* 0x0000005251317224 */ /* 0x000fe200078e0231 */
[----:B------:R-:W-:Y:S01]  /*6830*/  PRMT R81, R97, 0x8880, RZ ;  /* 0x0000888061517816 */ /* 0x000fe200000000ff */
[----:B------:R-:W-:Y:S01]  /*6840*/  IMAD R52, R78, R56, RZ ;  /* 0x000000384e347224 */ /* 0x000fe200078e02ff */
[----:B------:R-:W-:Y:S01]  /*6850*/  I2IP.S8.S32.SAT R115, R45, R44, R115 ;  /* 0x0000002c2d737239 */ /* 0x000fe20000001473 */
[-C--:B------:R-:W-:Y:S01]  /*6860*/  IMAD R50, R83, R82.reuse, R50 ;  /* 0x0000005253327224 */ /* 0x080fe200078e0232 */
[----:B------:R-:W-:Y:S01]  /*6870*/  SHF.R.S32.HI R83, RZ, 0x18, R85 ;  /* 0x00000018ff537819 */ /* 0x000fe20000011455 */
[-C--:B------:R-:W-:Y:S01]  /*6880*/  IMAD R55, R84, R82.reuse, R55 ;  /* 0x0000005254377224 */ /* 0x080fe200078e0237 */
[----:B------:R-:W-:Y:S01]  /*6890*/  PRMT R85, R98, 0x8880, RZ ;  /* 0x0000888062557816 */ /* 0x000fe200000000ff */
[----:B------:R-:W-:Y:S01]  /*68a0*/  IMAD R52, R81, R82, R52 ;  /* 0x0000005251347224 */ /* 0x000fe200078e0234 */
[----:B------:R-:W-:Y:S01]  /*68b0*/  SHF.L.U32 R81, R97, 0x8, RZ ;  /* 0x0000000861517819 */ /* 0x000fe200000006ff */
[C---:B------:R-:W-:Y:S01]  /*68c0*/  IMAD R53, R78.reuse, R57, RZ ;  /* 0x000000394e357224 */ /* 0x040fe200078e02ff */
[----:B------:R1:W-:Y:S01]  /*68d0*/  STS.128 [R171+0x4200], R112 ;  /* 0x00420070ab007388 */ /* 0x0003e20000000c00 */
[----:B------:R-:W-:Y:S01]  /*68e0*/  IMAD R54, R78, R58, RZ ;  /* 0x0000003a4e367224 */ /* 0x000fe200078e02ff */
[----:B------:R-:W-:Y:S01]  /*68f0*/  SHF.R.S32.HI R81, RZ, 0x18, R81 ;  /* 0x00000018ff517819 */ /* 0x000fe20000011451 */
[----:B------:R-:W-:Y:S01]  /*6900*/  IMAD R53, R83, R82, R53 ;  /* 0x0000005253357224 */ /* 0x000fe200078e0235 */
[----:B------:R-:W-:Y:S01]  /*6910*/  SHF.L.U32 R84, R98, 0x10, RZ ;  /* 0x0000001062547819 */ /* 0x000fe200000006ff */
[C---:B------:R-:W-:Y:S01]  /*6920*/  IMAD R59, R78.reuse, R59, RZ ;  /* 0x0000003b4e3b7224 */ /* 0x040fe200078e02ff */
[----:B------:R-:W-:Y:S01]  /*6930*/  SHF.R.S32.HI R83, RZ, 0x18, R97 ;  /* 0x00000018ff537819 */ /* 0x000fe20000011461 */
[C---:B------:R-:W-:Y:S01]  /*6940*/  IMAD R56, R78.reuse, R60, RZ ;  /* 0x0000003c4e387224 */ /* 0x040fe200078e02ff */
[----:B------:R-:W-:Y:S01]  /*6950*/  I2IP.S8.S32.SAT R120, R55, R50, RZ ;  /* 0x0000003237787239 */ /* 0x000fe200000014ff */
[----:B------:R-:W-:Y:S01]  /*6960*/  IMAD R54, R81, R82, R54 ;  /* 0x0000005251367224 */ /* 0x000fe200078e0236 */
[----:B------:R-:W-:Y:S01]  /*6970*/  SHF.R.S32.HI R84, RZ, 0x18, R84 ;  /* 0x00000018ff547819 */ /* 0x000fe20000011454 */
[----:B------:R-:W-:Y:S01]  /*6980*/  IMAD R57, R78, R61, RZ ;  /* 0x0000003d4e397224 */ /* 0x000fe200078e02ff */
[----:B------:R-:W-:Y:S01]  /*6990*/  I2IP.S8.S32.SAT R120, R49, R48, R120 ;  /* 0x0000003031787239 */ /* 0x000fe20000001478 */
[-C--:B------:R-:W-:Y:S01]  /*69a0*/  IMAD R59, R83, R82.reuse, R59 ;  /* 0x00000052533b7224 */ /* 0x080fe200078e023b */
[----:B------:R-:W-:Y:S01]  /*69b0*/  PRMT R83, R99, 0x8880, RZ ;  /* 0x0000888063537816 */ /* 0x000fe200000000ff */
[-C--:B------:R-:W-:Y:S01]  /*69c0*/  IMAD R56, R85, R82.reuse, R56 ;  /* 0x0000005255387224 */ /* 0x080fe200078e0238 */
[----:B------:R-:W-:Y:S01]  /*69d0*/  SHF.R.S32.HI R81, RZ, 0x18, R98 ;  /* 0x00000018ff517819 */ /* 0x000fe20000011462 */
[----:B------:R-:W-:Y:S01]  /*69e0*/  IMAD R57, R84, R82, R57 ;  /* 0x0000005254397224 */ /* 0x000fe200078e0239 */
[----:B------:R-:W-:Y:S01]  /*69f0*/  I2IP.S8.S32.SAT R121, R59, R54, RZ ;  /* 0x000000363b797239 */ /* 0x000fe200000014ff */
[C---:B------:R-:W-:Y:S01]  /*6a00*/  IMAD R58, R78.reuse, R62, RZ ;  /* 0x0000003e4e3a7224 */ /* 0x040fe200078e02ff */
[C---:B------:R-:W-:Y:S01]  /*6a10*/  SHF.L.U32 R85, R99.reuse, 0x8, RZ ;  /* 0x0000000863557819 */ /* 0x040fe200000006ff */
[----:B------:R-:W-:Y:S01]  /*6a20*/  IMAD.U32 R84, R99, 0x10000, RZ ;  /* 0x0001000063547824 */ /* 0x000fe200078e00ff */
[----:B------:R-:W-:Y:S01]  /*6a30*/  I2IP.S8.S32.SAT R121, R53, R52, R121 ;  /* 0x0000003435797239 */ /* 0x000fe20000001479 */
[C---:B------:R-:W-:Y:S01]  /*6a40*/  IMAD R63, R78.reuse, R63, RZ ;  /* 0x0000003f4e3f7224 */ /* 0x040fe200078e02ff */
[----:B------:R-:W-:Y:S01]  /*6a50*/  SHF.R.S32.HI R85, RZ, 0x18, R85 ;  /* 0x00000018ff557819 */ /* 0x000fe20000011455 */
[C---:B------:R-:W-:Y:S01]  /*6a60*/  IMAD R60, R78.reuse, R64, RZ ;  /* 0x000000404e3c7224 */ /* 0x040fe200078e02ff */
[----:B------:R-:W-:Y:S01]  /*6a70*/  SHF.R.S32.HI R84, RZ, 0x18, R84 ;  /* 0x00000018ff547819 */ /* 0x000fe20000011454 */
[-C--:B------:R-:W-:Y:S02]  /*6a80*/  IMAD R58, R87, R82.reuse, R58 ;  /* 0x00000052573a7224 */ /* 0x080fe400078e023a */
[C---:B------:R-:W-:Y:S02]  /*6a90*/  IMAD R61, R78.reuse, R65, RZ ;  /* 0x000000414e3d7224 */ /* 0x040fe400078e02ff */
[-C--:B------:R-:W-:Y:S02]  /*6aa0*/  IMAD R63, R81, R82.reuse, R63 ;  /* 0x00000052513f7224 */ /* 0x080fe400078e023f */
[----:B------:R-:W-:Y:S02]  /*6ab0*/  IMAD R60, R83, R82, R60 ;  /* 0x00000052533c7224 */ /* 0x000fe400078e023c */
[----:B------:R-:W-:Y:S01]  /*6ac0*/  IMAD R62, R78, R66, RZ ;  /* 0x000000424e3e7224 */ /* 0x000fe200078e02ff */
[----:B------:R-:W-:Y:S01]  /*6ad0*/  I2IP.S8.S32.SAT R122, R63, R58, RZ ;  /* 0x0000003a3f7a7239 */ /* 0x000fe200000014ff */
[----:B------:R-:W-:Y:S02]  /*6ae0*/  IMAD R61, R84, R82, R61 ;  /* 0x00000052543d7224 */ /* 0x000fe400078e023d */
[----:B------:R-:W-:Y:S01]  /*6af0*/  IMAD R67, R78, R67, RZ ;  /* 0x000000434e437224 */ /* 0x000fe200078e02ff */
[----:B------:R-:W-:Y:S01]  /*6b00*/  I2IP.S8.S32.SAT R122, R57, R56, R122 ;  /* 0x00000038397a7239 */ /* 0x000fe2000000147a */
[-C--:B------:R-:W-:Y:S02]  /*6b10*/  IMAD R62, R85, R82.reuse, R62 ;  /* 0x00000052553e7224 */ /* 0x080fe400078e023e */
[----:B------:R-:W-:Y:S05]  /*6b20*/  IMAD R67, R86, R82, R67 ;  /* 0x0000005256437224 */ /* 0x000fea00078e0243 */
[----:B------:R-:W-:Y:S04]  /*6b30*/  I2IP.S8.S32.SAT R123, R67, R62, RZ ;  /* 0x0000003e437b7239 */ /* 0x000fe800000014ff */
[----:B------:R-:W-:Y:S05]  /*6b40*/  I2IP.S8.S32.SAT R123, R61, R60, R123 ;  /* 0x0000003c3d7b7239 */ /* 0x000fea000000147b */
[----:B------:R1:W-:Y:S01]  /*6b50*/  STS.128 [R170+0x4200], R120 ;  /* 0x00420078aa007388 */ /* 0x0003e20000000c00 */
[----:B------:R-:W-:Y:S01]  /*6b60*/  @!PT LDS RZ, [RZ] ;  /* 0x00000000fffff984 */ /* 0x000fe20000000800 */
[----:B------:R-:W-:Y:S01]  /*6b70*/  @!PT LDS RZ, [RZ] ;  /* 0x00000000fffff984 */ /* 0x000fe20000000800 */
[----:B------:R-:W-:Y:S01]  /*6b80*/  @!PT LDS RZ, [RZ] ;  /* 0x00000000fffff984 */ /* 0x000fe20000000800 */
[----:B------:R-:W-:Y:S01]  /*6b90*/  @!PT LDS RZ, [RZ] ;  /* 0x00000000fffff984 */ /* 0x000fe20000000800 */
[----:B------:R2:W-:Y:S07]  /*6ba0*/  MEMBAR.ALL.CTA ;  /* 0x0000000000007992 */ /* 0x0005ee0000008000 */
[----:B--2---:R-:W2:Y:S02]  /*6bb0*/  FENCE.VIEW.ASYNC.S ;  /* 0x00000000000073c6 */ /* 0x004ea40000000000 */
[----:B--2---:R-:W-:Y:S06]  /*6bc0*/  BAR.SYNC.DEFER_BLOCKING 0x1, 0x80 ;  /* 0x0042000000007b1d */ /* 0x004fec0000010000 */
[----:B------:R-:W-:Y:S05]  /*6bd0*/  @P0 BRA `(.L_x_97) ;  /* 0x0000000000280947 */ /* 0x000fea0003800000 */
[----:B------:R-:W-:Y:S02]  /*6be0*/  UIADD3 UR4, UPT, UPT, UR49, 0x4200, URZ ;  /* 0x0000420031047890 */ /* 0x000fe4000fffe0ff */
[----:B------:R-:W-:Y:S01]  /*6bf0*/  UIADD3 UR6, UP0, UPT, UR52, 0x680, URZ ;  /* 0x0000068034067890 */ /* 0x000fe2000ff1e0ff */
[----:B------:R-:W-:Y:S03]  /*6c00*/  UMOV UR43, UR36 ;  /* 0x00000024002b7c82 */ /* 0x000fe60008000000 */
[----:B------:R-:W-:Y:S01]  /*6c10*/  MOV R166, UR4 ;  /* 0x0000000400a67c02 */ /* 0x000fe20008000f00 */
[----:B------:R-:W-:Y:S03]  /*6c20*/  UIADD3.X UR7, UPT, UPT, URZ, UR53, URZ, UP0, !UPT ;  /* 0x00000035ff077290 */ /* 0x000fe600087fe4ff */
[----:B------:R-:W-:Y:S11]  /*6c30*/  R2UR UR40, R166 ;  /* 0x00000000a62872ca */ /* 0x000ff600000e0000 */
[----:B------:R-:W-:Y:S02]  /*6c40*/  @!UPT UIADD3 URZ, UPT, UPT, URZ, URZ, URZ ;  /* 0x000000fffffff290 */ /* 0x000fe4000fffe0ff */
[----:B------:R2:W-:Y:S01]  /*6c50*/  UTMASTG.3D [UR40], [UR6] ;  /* 0x00000028060073b5 */ /* 0x0005e20008010000 */
[----:B------:R0:W-:Y:S01]  /*6c60*/  UTMACMDFLUSH ;  /* 0x00000000000079b7 */ /* 0x0001e20000000000 */
[----:B--2---:R-:W-:Y:S04]  /*6c70*/  DEPBAR.LE SB0, 0x1 ;  /* 0x000080400000791a */ /* 0x004fe80000000000 */
.L_x_97:
[----:B------:R-:W-:Y:S05]  /*6c80*/  BSYNC.RECONVERGENT B0 ;  /* 0x0000000000007941 */ /* 0x000fea0003800200 */
.L_x_96:
[----:B------:R-:W-:Y:S06]  /*6c90*/  BAR.SYNC.DEFER_BLOCKING 0x1, 0x80 ;  /* 0x0042000000007b1d */ /* 0x000fec0000010000 */
[----:B------:R-:W2:Y:S01]  /*6ca0*/  @P6 SYNCS.PHASECHK.TRANS64.TRYWAIT P0, [R125+URZ+0x60], R126 ;  /* 0x0000607e7d0065a7 */ /* 0x000ea200080011ff */
[----:B------:R-:W-:Y:S01]  /*6cb0*/  BSSY B1, `(.L_x_98) ;  /* 0x0000023000017945 */ /* 0x000fe20003800000 */
[----:B--2---:R-:W-:Y:S03]  /*6cc0*/  @P6 SEL R117, RZ, 0x1, !P0 ;  /* 0x00000001ff756807 */ /* 0x004fe60004000000 */
[----:B------:R-:W-:Y:S05]  /*6cd0*/  @!P6 BRA `(.L_x_99) ;  /* 0x000000000080e947 */ /* 0x000fea0003800000 */
[----:B------:R-:W-:Y:S01]  /*6ce0*/  ISETP.NE.AND P1, PT, R118, RZ, PT ;  /* 0x000000ff7600720c */ /* 0x000fe20003f25270 */
[----:B------:R-:W-:Y:S01]  /*6cf0*/  BSSY B0, `(.L_x_100) ;  /* 0x000000a000007945 */ /* 0x000fe20003800000 */
[----:B------:R-:W-:Y:S11]  /*6d00*/  ISETP.NE.AND P0, PT, R117, RZ, PT ;  /* 0x000000ff7500720c */ /* 0x000ff60003f05270 */
[----:B------:R-:W-:Y:S04]  /*6d10*/  @P1 IMAD R119, R160, 0x2000, R119 ;  /* 0x00002000a0771824 */ /* 0x000fe800078e0277 */
[--C-:B------:R-:W-:Y:S01]  /*6d20*/  @P1 IMAD.IADD R124, R124, 0x1, R119.reuse ;  /* 0x000000017c7c1824 */ /* 0x100fe200078e0277 */
[----:B------:R-:W-:Y:S01]  /*6d30*/  @P1 IADD3 R3, PT, PT, R165, R119, RZ ;  /* 0x00000077a5031210 */ /* 0x000fe20007ffe0ff */
[----:B------:R-:W-:Y:S01]  /*6d40*/  @P1 IMAD.IADD R2, R164, 0x1, R119 ;  /* 0x00000001a4021824 */ /* 0x000fe200078e0277 */
[----:B------:R-:W-:Y:S06]  /*6d50*/  @P0 BRA `(.L_x_101) ;  /* 0x00000000000c0947 */ /* 0x000fec0003800000 */
[----:B------:R-:W-:Y:S04]  /*6d60*/  SHF.L.U32 R0, R159, 0x1f, RZ ;  /* 0x0000001f9f007819 */ /* 0x000fe800000006ff */
[----:B------:R-:W2:Y:S02]  /*6d70*/  SYNCS.PHASECHK.TRANS64.TRYWAIT P0, [R125+URZ+0x60], R0 ;  /* 0x000060007d0075a7 */ /* 0x000ea400080011ff */
[----:B--2---:R-:W-:Y:S05]  /*6d80*/  @!P0 BRA `(.L_x_102) ;  /* 0x0000002000248947 */ /* 0x004fea0003800000 */
.L_x_101:
[----:B------:R-:W-:Y:S05]  /*6d90*/  BSYNC B0 ;  /* 0x0000000000007941 */ /* 0x000fea0003800000 */
.L_x_100:
[----:B------:R-:W-:Y:S01]  /*6da0*/  ISETP.NE.AND P0, PT, R118, RZ, PT ;  /* 0x000000ff7600720c */ /* 0x000fe20003f05270 */
[----:B--2---:R-:W-:Y:S02]  /*6db0*/  VIADD R125, R125, 0x70 ;  /* 0x000000707d7d7836 */ /* 0x004fe40000000000 */
[----:B------:R-:W-:Y:S02]  /*6dc0*/  IMAD.U32 R0, RZ, RZ, UR37 ;  /* 0x00000025ff007e24 */ /* 0x000fe4000f8e00ff */
[----:B------:R-:W-:Y:S03]  /*6dd0*/  VIADD R160, R160, 0x1 ;  /* 0x00000001a0a07836 */ /* 0x000fe60000000000 */
[----:B------:R-:W-:Y:S05]  /*6de0*/  PRMT R0, R0, 0x654, R125 ;  /* 0x0000065400007816 */ /* 0x000fea000000007d */
[----:B------:R2:W3:Y:S04]  /*6df0*/  @P0 LDS.128 R100, [R119+0x200] ;  /* 0x0002000077640984 */ /* 0x0004e80000000c00 */
[----:B------:R2:W4:Y:S04]  /*6e00*/  @P0 LDS.128 R88, [R3+0x200] ;  /* 0x0002000003580984 */ /* 0x0005280000000c00 */
        /* <DEDUP_REMOVED lines=12> */
[----:B--234-:R-:W-:Y:S02]  /*6ed0*/  LOP3.LUT R159, R159, R0, RZ, 0x3c, !PT ;  /* 0x000000009f9f7212 */ /* 0x01cfe400078e3cff */
.L_x_99:
[----:B------:R-:W-:Y:S05]  /*6ee0*/  BSYNC B1 ;  /* 0x0000000000017941 */ /* 0x000fea0003800000 */
.L_x_98:
[----:B------:R-:W-:Y:S05]  /*6ef0*/  VIADD R3, R80, 0x40 ;  /* 0x0000004050037836 */ /* 0x000fea0000000000 */
[----:B------:R-:W-:Y:S04]  /*6f00*/  SHF.R.U32.HI R3, RZ, 0x15, R3 ;  /* 0x00000015ff037819 */ /* 0x000fe80000011603 */
[----:B------:R-:W-:Y:S11]  /*6f10*/  LOP3.LUT P0, RZ, R3, 0x3, R154, 0x48, !PT ;  /* 0x0000000303ff7812 */ /* 0x000ff6000780489a */
[----:B------:R-:W-:Y:S02]  /*6f20*/  @!UPT UIADD3 URZ, UPT, UPT, URZ, URZ, URZ ;  /* 0x000000fffffff290 */ /* 0x000fe4000fffe0ff */
[----:B------:R-:W-:Y:S05]  /*6f30*/  @!P0 BRA `(.L_x_103) ;  /* 0x0000000000408947 */ /* 0x000fea0003800000 */
[----:B------:R-:W2:Y:S01]  /*6f40*/  LDCU.64 UR8, c[0x4][0x70] ;  /* 0x01000e00ff0877ac */ /* 0x000ea20008000a00 */
[----:B------:R-:W-:Y:S01]  /*6f50*/  MOV R3, 0x0 ;  /* 0x0000000000037802 */ /* 0x000fe20000000f00 */
[----:B------:R-:W-:Y:S02]  /*6f60*/  HFMA2 R12, -RZ, RZ, 0, 5.9604644775390625e-08 ;  /* 0x00000001ff0c7431 */ /* 0x000fe400000001ff */
[----:B------:R-:W-:Y:S02]  /*6f70*/  IMAD.MOV.U32 R8, RZ, RZ, 0x192 ;  /* 0x00000192ff087424 */ /* 0x000fe400078e00ff */
[----:B------:R-:W-:Y:S01]  /*6f80*/  IMAD.MOV.U32 R13, RZ, RZ, RZ ;  /* 0x000000ffff0d7224 */ /* 0x000fe200078e00ff */
[----:B------:R-:W3:Y:S01]  /*6f90*/  LDCU.64 UR6, c[0x4][0x78] ;  /* 0x01000f00ff0677ac */ /* 0x000ee20008000a00 */
[----:B------:R-:W4:Y:S01]  /*6fa0*/  LDC.64 R2, c[0x4][R3] ;  /* 0x0100000003027b82 */ /* 0x000f220000000a00 */
[----:B------:R-:W5:Y:S01]  /*6fb0*/  LDCU.64 UR4, c[0x4][0x10] ;  /* 0x01000200ff0477ac */ /* 0x000f620008000a00 */
[----:B--2---:R-:W-:Y:S01]  /*6fc0*/  MOV R5, UR9 ;  /* 0x0000000900057c02 */ /* 0x004fe20008000f00 */
[----:B------:R-:W-:Y:S01]  /*6fd0*/  IMAD.U32 R4, RZ, RZ, UR8 ;  /* 0x00000008ff047e24 */ /* 0x000fe2000f8e00ff */
[----:B---3--:R-:W-:Y:S01]  /*6fe0*/  MOV R7, UR7 ;  /* 0x0000000700077c02 */ /* 0x008fe20008000f00 */
[----:B------:R-:W-:Y:S01]  /*6ff0*/  IMAD.U32 R6, RZ, RZ, UR6 ;  /* 0x00000006ff067e24 */ /* 0x000fe2000f8e00ff */
[----:B-----5:R-:W-:Y:S01]  /*7000*/  MOV R11, UR5 ;  /* 0x00000005000b7c02 */ /* 0x020fe20008000f00 */
[----:B------:R-:W-:Y:S02]  /*7010*/  IMAD.U32 R10, RZ, RZ, UR4 ;  /* 0x00000004ff0a7e24 */ /* 0x000fe4000f8e00ff */
[----:B------:R-:W-:Y:S07]  /*7020*/  LEPC R20, `(.L_x_103) ;  /* 0x000000001014794e */ /* 0x000fee0000000000 */
[----:B-1--4-:R-:W-:Y:S05]  /*7030*/  CALL.ABS.NOINC R2 ;  /* 0x0000000002007343 */ /* 0x012fea0003c00000 */
.L_x_103:
[----:B------:R-:W-:Y:S01]  /*7040*/  ISETP.NE.AND P0, PT, R167, RZ, PT ;  /* 0x000000ffa700720c */ /* 0x000fe20003f05270 */
[----:B------:R-:W-:Y:S05]  /*7050*/  WARPSYNC.ALL ;  /* 0x0000000000007948 */ /* 0x000fea0003800000 */
[----:B------:R-:W-:Y:S01]  /*7060*/  IMAD.U32 R140, R102, 0x10000, RZ ;  /* 0x00010000668c7824 */ /* 0x000fe200078e00ff */
[----:B------:R-:W-:Y:S01]  /*7070*/  R2UR UR4, R80 ;  /* 0x00000000500472ca */ /* 0x000fe200000e0000 */
[----:B------:R-:W-:Y:S01]  /*7080*/  IMAD.U32 R134, R88, 0x10000, RZ ;  /* 0x0001000058867824 */ /* 0x000fe200078e00ff */
[C---:B------:R-:W-:Y:S01]  /*7090*/  SHF.L.U32 R0, R100.reuse, 0x10, RZ ;  /* 0x0000001064007819 */ /* 0x040fe200000006ff */
[----:B-1----:R-:W-:Y:S01]  /*70a0*/  IMAD.U32 R119, R93, 0x10000, RZ ;  /* 0x000100005d777824 */ /* 0x002fe200078e00ff */
[----:B------:R-:W-:Y:S01]  /*70b0*/  PRMT R3, R100, 0x8880, RZ ;  /* 0x0000888064037816 */ /* 0x000fe200000000ff */
[----:B------:R-:W-:Y:S01]  /*70c0*/  IMAD.U32 R104, R98, 0x10000, RZ ;  /* 0x0001000062687824 */ /* 0x000fe200078e00ff */
[----:B------:R-:W-:Y:S01]  /*70d0*/  SHF.L.U32 R81, R100, 0x8, RZ ;  /* 0x0000000864517819 */ /* 0x000fe200000006ff */
[----:B------:R-:W-:Y:S01]  /*70e0*/  IMAD.SHL.U32 R127, R90, 0x100, RZ ;  /* 0x000001005a7f7824 */ /* 0x000fe200078e00ff */
[----:B------:R-:W-:Y:S01]  /*70f0*/  SHF.R.S32.HI R0, RZ, 0x18, R0 ;  /* 0x00000018ff007819 */ /* 0x000fe20000011400 */
[----:B------:R-:W-:Y:S01]  /*7100*/  IMAD.SHL.U32 R112, R95, 0x100, RZ ;  /* 0x000001005f707824 */ /* 0x000fe200078e00ff */
[----:B------:R-:W-:Y:S01]  /*7110*/  SHF.R.S32.HI R81, RZ, 0x18, R81 ;  /* 0x00000018ff517819 */ /* 0x000fe20000011451 */
[----:B------:R-:W-:Y:S01]  /*7120*/  BSSY.RECONVERGENT B0, `(.L_x_104) ;  /* 0x0000121000007945 */ /* 0x000fe20003800200 */
[----:B------:R-:W-:Y:S01]  /*7130*/  SHF.R.S32.HI R2, RZ, 0x18, R100 ;  /* 0x00000018ff027819 */ /* 0x000fe20000011464 */
[----:B------:R-:W1:Y:S01]  /*7140*/  LDTM.x64 R4, tmem[UR4+0x40] ;  /* 0x00004004000479ee */ /* 0x000e620008340000 */
[----:B------:R-:W-:Y:S01]  /*7150*/  NOP ;  /* 0x0000000000007918 */ /* 0x000fe20000000000 */
[----:B------:R-:W-:Y:S02]  /*7160*/  SHF.R.S32.HI R84, RZ, 0x18, R101 ;  /* 0x00000018ff547819 */ /* 0x000fe40000011465 */
[----:B------:R-:W-:Y:S02]  /*7170*/  SHF.R.S32.HI R85, RZ, 0x18, R102 ;  /* 0x00000018ff557819 */ /* 0x000fe40000011466 */
[----:B------:R-:W-:Y:S02]  /*7180*/  SHF.R.S32.HI R86, RZ, 0x18, R103 ;  /* 0x00000018ff567819 */ /* 0x000fe40000011467 */
[----:B------:R-:W-:Y:S02]  /*7190*/  SHF.R.S32.HI R87, RZ, 0x18, R88 ;  /* 0x00000018ff577819 */ /* 0x000fe40000011458 */
[----:B------:R-:W-:Y:S02]  /*71a0*/  R2UR UR5, R116 ;  /* 0x00000000740572ca */ /* 0x000fe400000e0000 */
[C---:B------:R-:W-:Y:S02]  /*71b0*/  PRMT R143, R101.reuse, 0x8880, RZ ;  /* 0x00008880658f7816 */ /* 0x040fe400000000ff */
[----:B------:R-:W-:Y:S02]  /*71c0*/  SHF.L.U32 R83, R101, 0x10, RZ ;  /* 0x0000001065537819 */ /* 0x000fe400000006ff */
[----:B------:R-:W-:Y:S02]  /*71d0*/  PRMT R141, R102, 0x8880, RZ ;  /* 0x00008880668d7816 */ /* 0x000fe400000000ff */
[----:B------:R-:W-:Y:S02]  /*71e0*/  SHF.R.S32.HI R83, RZ, 0x18, R83 ;  /* 0x00000018ff537819 */ /* 0x000fe40000011453 */
[C---:B------:R-:W-:Y:S02]  /*71f0*/  PRMT R138, R103.reuse, 0x8880, RZ ;  /* 0x00008880678a7816 */ /* 0x040fe400000000ff */
[----:B------:R-:W-:Y:S01]  /*7200*/  SHF.L.U32 R137, R103, 0x10, RZ ;  /* 0x0000001067897819 */ /* 0x000fe200000006ff */
[----:B------:R-:W-:Y:S01]  /*7210*/  UIADD3 UR5, UPT, UPT, UR5, 0xd0, URZ ;  /* 0x000000d005057890 */ /* 0x000fe2000fffe0ff */
[----:B-1----:R-:W-:Y:S01]  /*7220*/  IMAD R4, R78, R4, RZ ;  /* 0x000000044e047224 */ /* 0x002fe200078e02ff */
[----:B------:R-:W-:Y:S01]  /*7230*/  PRMT R135, R88, 0x8880, RZ ;  /* 0x0000888058877816 */ /* 0x000fe200000000ff */
[C---:B------:R-:W-:Y:S01]  /*7240*/  IMAD R5, R78.reuse, R5, RZ ;  /* 0x000000054e057224 */ /* 0x040fe200078e02ff */
[----:B------:R-:W-:Y:S01]  /*7250*/  UPRMT UR5, UR37, 0x654, UR5 ;  /* 0x0000065425057896 */ /* 0x000fe20008000005 */
[----:B------:R-:W-:Y:S01]  /*7260*/  IMAD R4, R3, R82, R4 ;  /* 0x0000005203047224 */ /* 0x000fe200078e0204 */
[C---:B------:R-:W-:Y:S01]  /*7270*/  PRMT R132, R89.reuse, 0x8880, RZ ;  /* 0x0000888059847816 */ /* 0x040fe200000000ff */
[----:B------:R-:W-:Y:S01]  /*7280*/  IMAD R6, R78, R6, RZ ;  /* 0x000000064e067224 */ /* 0x000fe200078e02ff */
[----:B------:R-:W-:Y:S01]  /*7290*/  SHF.L.U32 R131, R89, 0x10, RZ ;  /* 0x0000001059837819 */ /* 0x000fe200000006ff */
[----:B------:R-:W-:Y:S01]  /*72a0*/  IMAD R5, R0, R82, R5 ;  /* 0x0000005200057224 */ /* 0x000fe200078e0205 */
[----:B------:R-:W-:Y:S01]  /*72b0*/  PRMT R129, R90, 0x8880, RZ ;  /* 0x000088805a817816 */ /* 0x000fe200000000ff */
[----:B------:R-:W-:Y:S01]  /*72c0*/  IMAD R0, R78, R16, RZ ;  /* 0x000000104e007224 */ /* 0x000fe200078e02ff */
[----:B------:R-:W-:Y:S01]  /*72d0*/  SHF.L.U32 R128, R90, 0x10, RZ ;  /* 0x000000105a807819 */ /* 0x000fe200000006ff */
[C---:B------:R-:W-:Y:S01]  /*72e0*/  IMAD R7, R78.reuse, R7, RZ ;  /* 0x000000074e077224 */ /* 0x040fe200078e02ff */
[----:B------:R-:W-:Y:S01]  /*72f0*/  SYNCS.ARRIVE.TRANS64.RED.A1T0 RZ, [UR5], RZ ;  /* 0x000000ffffff79a7 */ /* 0x000fe20008100405 */
[C---:B------:R-:W-:Y:S01]  /*7300*/  IMAD R16, R78.reuse, R20, RZ ;  /* 0x000000144e107224 */ /* 0x040fe200078e02ff */
[C---:B------:R-:W-:Y:S01]  /*7310*/  PRMT R126, R91.reuse, 0x8880, RZ ;  /* 0x000088805b7e7816 */ /* 0x040fe200000000ff */
[C---:B------:R-:W-:Y:S01]  /*7320*/  IMAD R20, R78.reuse, R24, RZ ;  /* 0x000000184e147224 */ /* 0x040fe200078e02ff */
[----:B------:R-:W-:Y:S01]  /*7330*/  SHF.L.U32 R125, R91, 0x10, RZ ;  /* 0x000000105b7d7819 */ /* 0x000fe200000006ff */
[----:B------:R-:W-:Y:S01]  /*7340*/  IMAD R6, R81, R82, R6 ;  /* 0x0000005251067224 */ /* 0x000fe200078e0206 */
[----:B------:R-:W-:Y:S01]  /*7350*/  MOV R81, R143 ;  /* 0x0000008f00517202 */ /* 0x000fe20000000f00 */
[----:B------:R-:W-:Y:S01]  /*7360*/  IMAD R24, R78, R28, RZ ;  /* 0x0000001c4e187224 */ /* 0x000fe200078e02ff */
[----:B------:R-:W-:Y:S01]  /*7370*/  PRMT R123, R92, 0x8880, RZ ;  /* 0x000088805c7b7816 */ /* 0x000fe200000000ff */
[----:B------:R-:W-:Y:S01]  /*7380*/  IMAD R28, R78, R32, RZ ;  /* 0x000000204e1c7224 */ /* 0x000fe200078e02ff */
[----:B------:R-:W-:Y:S01]  /*7390*/  SHF.L.U32 R122, R92, 0x10, RZ ;  /* 0x000000105c7a7819 */ /* 0x000fe200000006ff */
[----:B------:R-:W-:Y:S01]  /*73a0*/  IMAD R7, R2, R82, R7 ;  /* 0x0000005202077224 */ /* 0x000fe200078e0207 */
[----:B------:R-:W-:Y:S01]  /*73b0*/  PRMT R120, R93, 0x8880, RZ ;  /* 0x000088805d787816 */ /* 0x000fe200000000ff */
[----:B------:R-:W-:Y:S01]  /*73c0*/  IMAD R32, R78, R36, RZ ;  /* 0x000000244e207224 */ /* 0x000fe200078e02ff */
[----:B------:R-:W-:Y:S01]  /*73d0*/  PRMT R117, R94, 0x8880, RZ ;  /* 0x000088805e757816 */ /* 0x000fe200000000ff */
[----:B------:R-:W-:Y:S01]  /*73e0*/  IMAD R2, R78, R17, RZ ;  /* 0x000000114e027224 */ /* 0x000fe200078e02ff */
[----:B------:R-:W-:Y:S01]  /*73f0*/  SHF.L.U32 R116, R94, 0x10, RZ ;  /* 0x000000105e747819 */ /* 0x000fe200000006ff */
[----:B------:R-:W-:Y:S01]  /*7400*/  IMAD R36, R78, R40, RZ ;  /* 0x000000284e247224 */ /* 0x000fe200078e02ff */
[----:B------:R-:W-:Y:S01]  /*7410*/  SHF.L.U32 R115, R94, 0x8, RZ ;  /* 0x000000085e737819 */ /* 0x000fe200000006ff */
[C---:B------:R-:W-:Y:S01]  /*7420*/  IMAD R17, R78.reuse, R21, RZ ;  /* 0x000000154e117224 */ /* 0x040fe200078e02ff */
[C---:B------:R-:W-:Y:S01]  /*7430*/  PRMT R114, R95.reuse, 0x8880, RZ ;  /* 0x000088805f727816 */ /* 0x040fe200000000ff */
[C---:B------:R-:W-:Y:S01]  /*7440*/  IMAD R40, R78.reuse, R44, RZ ;  /* 0x0000002c4e287224 */ /* 0x040fe200078e02ff */
[----:B------:R-:W-:Y:S01]  /*7450*/  SHF.L.U32 R113, R95, 0x10, RZ ;  /* 0x000000105f717819 */ /* 0x000fe200000006ff */
[----:B------:R-:W-:Y:S01]  /*7460*/  IMAD R21, R78, R25, RZ ;  /* 0x000000194e157224 */ /* 0x000fe200078e02ff */
[----:B------:R-:W-:Y:S01]  /*7470*/  PRMT R111, R96, 0x8880, RZ ;  /* 0x00008880606f7816 */ /* 0x000fe200000000ff */
        /* <DEDUP_REMOVED lines=8> */
[C---:B------:R-:W-:Y:S01]  /*7500*/  IMAD R52, R78.reuse, R56, RZ ;  /* 0x000000384e347224 */ /* 0x040fe200078e02ff */
[----:B------:R-:W-:Y:S01]  /*7510*/  SHF.L.U32 R142, R101, 0x8, RZ ;  /* 0x00000008658e7819 */ /* 0x000fe200000006ff */
[C---:B------:R-:W-:Y:S01]  /*7520*/  IMAD R8, R78.reuse, R8, RZ ;  /* 0x000000084e087224 */ /* 0x040fe200078e02ff */
[C---:B------:R-:W-:Y:S01]  /*7530*/  SHF.L.U32 R101, R99.reuse, 0x10, RZ ;  /* 0x0000001063657819 */ /* 0x040fe200000006ff */
[----:B------:R-:W-:Y:S01]  /*7540*/  IMAD R33, R78, R37, RZ ;  /* 0x000000254e217224 */ /* 0x000fe200078e02ff */
[----:B------:R-:W-:Y:S01]  /*7550*/  SHF.L.U32 R139, R102, 0x8, RZ ;  /* 0x00000008668b7819 */ /* 0x000fe200000006ff */
[C---:B------:R-:W-:Y:S01]  /*7560*/  IMAD R56, R78.reuse, R60, RZ ;  /* 0x0000003c4e387224 */ /* 0x040fe200078e02ff */
[----:B------:R-:W-:Y:S01]  /*7570*/  PRMT R102, R99, 0x8880, RZ ;  /* 0x0000888063667816 */ /* 0x000fe200000000ff */
[C---:B------:R-:W-:Y:S01]  /*7580*/  IMAD R37, R78.reuse, R41, RZ ;  /* 0x000000294e257224 */ /* 0x040fe200078e02ff */
[----:B------:R-:W-:Y:S01]  /*7590*/  SHF.L.U32 R136, R103, 0x8, RZ ;  /* 0x0000000867887819 */ /* 0x000fe200000006ff */
[C---:B------:R-:W-:Y:S01]  /*75a0*/  IMAD R60, R78.reuse, R64, RZ ;  /* 0x000000404e3c7224 */ /* 0x040fe200078e02ff */
[----:B------:R-:W-:Y:S01]  /*75b0*/  I2IP.S8.S32.SAT R64, R7, R6, RZ ;  /* 0x0000000607407239 */ /* 0x000fe200000014ff */
[C---:B------:R-:W-:Y:S01]  /*75c0*/  IMAD R9, R78.reuse, R9, RZ ;  /* 0x000000094e097224 */ /* 0x040fe200078e02ff */
[----:B------:R-:W-:Y:S01]  /*75d0*/  SHF.R.S32.HI R6, RZ, 0x18, R140 ;  /* 0x00000018ff067819 */ /* 0x000fe2000001148c */
[C---:B------:R-:W-:Y:S01]  /*75e0*/  IMAD R41, R78.reuse, R45, RZ ;  /* 0x0000002d4e297224 */ /* 0x040fe200078e02ff */
[----:B------:R-:W-:Y:S01]  /*75f0*/  SHF.R.S32.HI R7, RZ, 0x18, R142 ;  /* 0x00000018ff077819 */ /* 0x000fe2000001148e */
[----:B------:R-:W-:Y:S01]  /*7600*/  IMAD R45, R78, R49, RZ ;  /* 0x000000314e2d7224 */ /* 0x000fe200078e02ff */
[----:B------:R-:W-:Y:S01]  /*7610*/  SHF.L.U32 R133, R88, 0x8, RZ ;  /* 0x0000000858857819 */ /* 0x000fe200000006ff */
[C---:B------:R-:W-:Y:S01]  /*7620*/  IMAD R10, R78.reuse, R10, RZ ;  /* 0x0000000a4e0a7224 */ /* 0x040fe200078e02ff */
[----:B------:R-:W-:Y:S01]  /*7630*/  SHF.R.S32.HI R88, RZ, 0x18, R89 ;  /* 0x00000018ff587819 */ /* 0x000fe20000011459 */
[C---:B------:R-:W-:Y:S01]  /*7640*/  IMAD R49, R78.reuse, R53, RZ ;  /* 0x000000354e317224 */ /* 0x040fe200078e02ff */
[----:B------:R-:W-:Y:S01]  /*7650*/  SHF.L.U32 R130, R89, 0x8, RZ ;  /* 0x0000000859827819 */ /* 0x000fe200000006ff */
[-C--:B------:R-:W-:Y:S01]  /*7660*/  IMAD R8, R81, R82.reuse, R8 ;  /* 0x0000005251087224 */ /* 0x080fe200078e0208 */
[----:B------:R-:W-:Y:S01]  /*7670*/  SHF.R.S32.HI R81, RZ, 0x18, R139 ;  /* 0x00000018ff517819 */ /* 0x000fe2000001148b */
[C---:B------:R-:W-:Y:S01]  /*7680*/  IMAD R53, R78.reuse, R57, RZ ;  /* 0x000000394e357224 */ /* 0x040fe200078e02ff */
[----:B------:R-:W-:Y:S01]  /*7690*/  SHF.R.S32.HI R89, RZ, 0x18, R90 ;  /* 0x00000018ff597819 */ /* 0x000fe2000001145a */
[C---:B------:R-:W-:Y:S01]  /*76a0*/  IMAD R11, R78.reuse, R11, RZ ;  /* 0x0000000b4e0b7224 */ /* 0x040fe200078e02ff */
[----:B------:R-:W-:Y:S01]  /*76b0*/  SHF.R.S32.HI R90, RZ, 0x18, R91 ;  /* 0x00000018ff5a7819 */ /* 0x000fe2000001145b */
[C---:B------:R-:W-:Y:S01]  /*76c0*/  IMAD R57, R78.reuse, R61, RZ ;  /* 0x0000003d4e397224 */ /* 0x040fe200078e02ff */
[----:B------:R-:W-:Y:S01]  /*76d0*/  SHF.L.U32 R124, R91, 0x8, RZ ;  /* 0x000000085b7c7819 */ /* 0x000fe200000006ff */
[----:B------:R-:W-:Y:S01]  /*76e0*/  IMAD R9, R83, R82, R9 ;  /* 0x0000005253097224 */ /* 0x000fe200078e0209 */
[----:B------:R-:W-:Y:S01]  /*76f0*/  SHF.R.S32.HI R91, RZ, 0x18, R92 ;  /* 0x00000018ff5b7819 */ /* 0x000fe2000001145c */
[----:B------:R-:W-:Y:S01]  /*7700*/  IMAD R61, R78, R65, RZ ;  /* 0x000000414e3d7224 */ /* 0x000fe200078e02ff */
[----:B------:R-:W-:Y:S01]  /*7710*/  SHF.L.U32 R121, R92, 0x8, RZ ;  /* 0x000000085c797819 */ /* 0x000fe200000006ff */
[C---:B------:R-:W-:Y:S01]  /*7720*/  IMAD R12, R78.reuse, R12, RZ ;  /* 0x0000000c4e0c7224 */ /* 0x040fe200078e02ff */
[----:B------:R-:W-:Y:S01]  /*7730*/  SHF.R.S32.HI R92, RZ, 0x18, R93 ;  /* 0x00000018ff5c7819 */ /* 0x000fe2000001145d */
[----:B------:R-:W-:Y:S01]  /*7740*/  IMAD.MOV.U32 R65, RZ, RZ, R141 ;  /* 0x000000ffff417224 */ /* 0x000fe200078e008d */
[----:B------:R-:W-:Y:S01]  /*7750*/  SHF.L.U32 R118, R93, 0x8, RZ ;  /* 0x000000085d767819 */ /* 0x000fe200000006ff */
[----:B------:R-:W-:Y:S01]  /*7760*/  IMAD R10, R7, R82, R10 ;  /* 0x00000052070a7224 */ /* 0x000fe200078e020a */
[----:B------:R-:W-:Y:S01]  /*7770*/  MOV R7, R138 ;  /* 0x0000008a00077202 */ /* 0x000fe20000000f00 */
[----:B------:R-:W-:Y:S01]  /*7780*/  IMAD R13, R78, R13, RZ ;  /* 0x0000000d4e0d7224 */ /* 0x000fe200078e02ff */
[----:B------:R-:W-:Y:S01]  /*7790*/  SHF.R.S32.HI R93, RZ, 0x18, R94 ;  /* 0x00000018ff5d7819 */ /* 0x000fe2000001145e */
[----:B------:R-:W-:Y:S01]  /*77a0*/  IMAD R11, R84, R82, R11 ;  /* 0x00000052540b7224 */ /* 0x000fe200078e020b */
[----:B------:R-:W-:Y:S01]  /*77b0*/  I2IP.S8.S32.SAT R84, R5, R4, R64 ;  /* 0x0000000405547239 */ /* 0x000fe20000001440 */
[C---:B------:R-:W-:Y:S01]  /*77c0*/  IMAD R14, R78.reuse, R14, RZ ;  /* 0x0000000e4e0e7224 */ /* 0x040fe200078e02ff */
[----:B------:R-:W-:Y:S01]  /*77d0*/  SHF.R.S32.HI R5, RZ, 0x18, R137 ;  /* 0x00000018ff057819 */ /* 0x000fe20000011489 */
[----:B------:R-:W-:Y:S01]  /*77e0*/  IMAD R12, R65, R82, R12 ;  /* 0x00000052410c7224 */ /* 0x000fe200078e020c */
[----:B------:R-:W-:Y:S01]  /*77f0*/  I2IP.S8.S32.SAT R10, R11, R10, RZ ;  /* 0x0000000a0b0a7239 */ /* 0x000fe200000014ff */
[----:B------:R-:W-:Y:S01]  /*7800*/  IMAD R15, R78, R15, RZ ;  /* 0x0000000f4e0f7224 */ /* 0x000fe200078e02ff */
[----:B------:R-:W-:Y:S01]  /*7810*/  SHF.R.S32.HI R94, RZ, 0x18, R95 ;  /* 0x00000018ff5e7819 */ /* 0x000fe2000001145f */
[-C--:B------:R-:W-:Y:S01]  /*7820*/  IMAD R13, R6, R82.reuse, R13 ;  /* 0x00000052060d7224 */ /* 0x080fe200078e020d */
[----:B------:R-:W-:Y:S01]  /*7830*/  SHF.R.S32.HI R6, RZ, 0x18, R134 ;  /* 0x00000018ff067819 */ /* 0x000fe20000011486 */
[-C--:B------:R-:W-:Y:S01]  /*7840*/  IMAD R14, R81, R82.reuse, R14 ;  /* 0x00000052510e7224 */ /* 0x080fe200078e020e */
        /* <DEDUP_REMOVED lines=10> */
[----:B------:R-:W-:Y:S01]  /*78f0*/  MOV R5, R135 ;  /* 0x0000008700057202 */ /* 0x000fe20000000f00 */
[-C--:B------:R-:W-:Y:S01]  /*7900*/  IMAD R3, R4, R82.reuse, R3 ;  /* 0x0000005204037224 */ /* 0x080fe200078e0203 */
[----:B------:R-:W-:Y:S01]  /*7910*/  SHF.R.S32.HI R4, RZ, 0x18, R131 ;  /* 0x00000018ff047819 */ /* 0x000fe20000011483 */
[----:B------:R-:W-:Y:S01]  /*7920*/  IMAD R19, R86, R82, R19 ;  /* 0x0000005256137224 */ /* 0x000fe200078e0213 */
[----:B------:R-:W-:Y:S01]  /*7930*/  I2IP.S8.S32.SAT R86, R13, R12, R14 ;  /* 0x0000000c0d567239 */ /* 0x000fe2000000140e */
[----:B------:R-:W-:Y:S01]  /*7940*/  IMAD R18, R78, R22, RZ ;  /* 0x000000164e127224 */ /* 0x000fe200078e02ff */
[----:B------:R-:W-:Y:S01]  /*7950*/  SHF.L.U32 R109, R96, 0x8, RZ ;  /* 0x00000008606d7819 */ /* 0x000fe200000006ff */
[----:B------:R-:W-:Y:S01]  /*7960*/  IMAD R16, R5, R82, R16 ;  /* 0x0000005205107224 */ /* 0x000fe200078e0210 */
[----:B------:R-:W-:Y:S01]  /*7970*/  I2IP.S8.S32.SAT R19, R19, R3, RZ ;  /* 0x0000000313137239 */ /* 0x000fe200000014ff */
[----:B------:R-:W-:Y:S01]  /*7980*/  IMAD R23, R78, R23, RZ ;  /* 0x000000174e177224 */ /* 0x000fe200078e02ff */
[----:B------:R-:W-:Y:S01]  /*7990*/  MOV R3, R132 ;  /* 0x0000008400037202 */ /* 0x000fe20000000f00 */
[-C--:B------:R-:W-:Y:S01]  /*79a0*/  IMAD R17, R6, R82.reuse, R17 ;  /* 0x0000005206117224 */ /* 0x080fe200078e0211 */
[----:B------:R-:W-:Y:S01]  /*79b0*/  MOV R5, R129 ;  /* 0x0000008100057202 */ /* 0x000fe20000000f00 */
[-C--:B------:R-:W-:Y:S01]  /*79c0*/  IMAD R18, R7, R82.reuse, R18 ;  /* 0x0000005207127224 */ /* 0x080fe200078e0212 */
[----:B------:R-:W-:Y:S01]  /*79d0*/  SHF.R.S32.HI R7, RZ, 0x18, R127 ;  /* 0x00000018ff077819 */ /* 0x000fe2000001147f */
[----:B------:R-:W-:Y:S01]  /*79e0*/  IMAD R23, R87, R82, R23 ;  /* 0x0000005257177224 */ /* 0x000fe200078e0217 */
[----:B------:R-:W-:Y:S01]  /*79f0*/  I2IP.S8.S32.SAT R87, R2, R0, R19 ;  /* 0x0000000002577239 */ /* 0x000fe20000001413 */
[----:B------:R-:W-:Y:S01]  /*7a00*/  IMAD R20, R3, R82, R20 ;  /* 0x0000005203147224 */ /* 0x000fe200078e0214 */
[----:B------:R-:W-:Y:S01]  /*7a10*/  SHF.R.S32.HI R3, RZ, 0x18, R130 ;  /* 0x00000018ff037819 */ /* 0x000fe20000011482 */
[C---:B------:R-:W-:Y:S01]  /*7a20*/  IMAD R22, R78.reuse, R26, RZ ;  /* 0x0000001a4e167224 */ /* 0x040fe200078e02ff */
[----:B------:R-:W-:Y:S01]  /*7a30*/  I2IP.S8.S32.SAT R18, R23, R18, RZ ;  /* 0x0000001217127239 */ /* 0x000fe200000014ff */
[----:B------:R-:W-:Y:S01]  /*7a40*/  IMAD R27, R78, R27, RZ ;  /* 0x0000001b4e1b7224 */ /* 0x000fe200078e02ff */
[----:B------:R1:W-:Y:S01]  /*7a50*/  STS.128 [R153+UR49+0x6200], R84 ;  /* 0x0062005499007988 */ /* 0x0003e20008000c31 */
[----:B------:R-:W-:Y:S01]  /*7a60*/  IMAD R21, R4, R82, R21 ;  /* 0x0000005204157224 */ /* 0x000fe200078e0215 */
[----:B------:R-:W-:Y:S01]  /*7a70*/  I2IP.S8.S32.SAT R16, R17, R16, R18 ;  /* 0x0000001011107239 */ /* 0x000fe20000001412 */
[-C--:B------:R-:W-:Y:S01]  /*7a80*/  IMAD R22, R3, R82.reuse, R22 ;  /* 0x0000005203167224 */ /* 0x080fe200078e0216 */
[----:B------:R-:W-:Y:S01]  /*7a90*/  SHF.R.S32.HI R0, RZ, 0x18, R128 ;  /* 0x00000018ff007819 */ /* 0x000fe20000011480 */
[----:B------:R-:W-:Y:S01]  /*7aa0*/  IMAD R27, R88, R82, R27 ;  /* 0x00000052581b7224 */ /* 0x000fe200078e021b */
[----:B------:R-:W-:Y:S01]  /*7ab0*/  SHF.R.S32.HI R96, RZ, 0x18, R97 ;  /* 0x00000018ff607819 */ /* 0x000fe20000011461 */
[C---:B------:R-:W-:Y:S01]  /*7ac0*/  IMAD R26, R78.reuse, R30, RZ ;  /* 0x0000001e4e1a7224 */ /* 0x040fe200078e02ff */
[----:B------:R-:W-:Y:S01]  /*7ad0*/  SHF.L.U32 R106, R97, 0x8, RZ ;  /* 0x00000008616a7819 */ /* 0x000fe200000006ff */
[----:B------:R-:W-:Y:S01]  /*7ae0*/  IMAD R24, R5, R82, R24 ;  /* 0x0000005205187224 */ /* 0x000fe200078e0218 */
[----:B------:R-:W-:Y:S01]  /*7af0*/  I2IP.S8.S32.SAT R17, R27, R22, RZ ;  /* 0x000000161b117239 */ /* 0x000fe200000014ff */
[----:B------:R-:W-:Y:S01]  /*7b00*/  IMAD R31, R78, R31, RZ ;  /* 0x0000001f4e1f7224 */ /* 0x000fe200078e02ff */
[----:B------:R-:W-:Y:S01]  /*7b10*/  SHF.R.S32.HI R5, RZ, 0x18, R124 ;  /* 0x00000018ff057819 */ /* 0x000fe2000001147c */
[----:B------:R-:W-:Y:S01]  /*7b20*/  IMAD R25, R0, R82, R25 ;  /* 0x0000005200197224 */ /* 0x000fe200078e0219 */
[----:B------:R-:W-:Y:S01]  /*7b30*/  I2IP.S8.S32.SAT R17, R21, R20, R17 ;  /* 0x0000001415117239 */ /* 0x000fe20000001411 */
[-C--:B------:R-:W-:Y:S01]  /*7b40*/  IMAD R26, R7, R82.reuse, R26 ;  /* 0x00000052071a7224 */ /* 0x080fe200078e021a */
[----:B------:R-:W-:Y:S01]  /*7b50*/  SHF.R.S32.HI R0, RZ, 0x18, R125 ;  /* 0x00000018ff007819 */ /* 0x000fe2000001147d */
[----:B------:R-:W-:Y:S01]  /*7b60*/  IMAD.MOV.U32 R3, RZ, RZ, R126 ;  /* 0x000000ffff037224 */ /* 0x000fe200078e007e */
[----:B------:R-:W-:Y:S01]  /*7b70*/  SHF.R.S32.HI R7, RZ, 0x18, R118 ;  /* 0x00000018ff077819 */ /* 0x000fe20000011476 */
[----:B------:R-:W-:Y:S01]  /*7b80*/  IMAD R31, R89, R82, R31 ;  /* 0x00000052591f7224 */ /* 0x000fe200078e021f */
[----:B------:R-:W-:Y:S01]  /*7b90*/  SHF.R.S32.HI R97, RZ, 0x18, R98 ;  /* 0x00000018ff617819 */ /* 0x000fe20000011462 */
[----:B------:R-:W-:Y:S01]  /*7ba0*/  IMAD R30, R78, R34, RZ ;  /* 0x000000224e1e7224 */ /* 0x000fe200078e02ff */
[----:B------:R-:W-:Y:S01]  /*7bb0*/  SHF.L.U32 R103, R98, 0x8, RZ ;  /* 0x0000000862677819 */ /* 0x000fe200000006ff */
[----:B------:R-:W-:Y:S01]  /*7bc0*/  IMAD R28, R3, R82, R28 ;  /* 0x00000052031c7224 */ /* 0x000fe200078e021c */
[----:B------:R-:W-:Y:S01]  /*7bd0*/  I2IP.S8.S32.SAT R18, R31, R26, RZ ;  /* 0x0000001a1f127239 */ /* 0x000fe200000014ff */
[----:B------:R-:W-:Y:S01]  /*7be0*/  IMAD R35, R78, R35, RZ ;  /* 0x000000234e237224 */ /* 0x000fe200078e02ff */
[----:B------:R-:W-:Y:S01]  /*7bf0*/  MOV R3, R123 ;  /* 0x0000007b00037202 */ /* 0x000fe20000000f00 */
[----:B------:R-:W-:Y:S01]  /*7c00*/  IMAD R29, R0, R82, R29 ;  /* 0x00000052001d7224 */ /* 0x000fe200078e021d */
[----:B------:R-:W-:Y:S01]  /*7c10*/  I2IP.S8.S32.SAT R18, R25, R24, R18 ;  /* 0x0000001819127239 */ /* 0x000fe20000001412 */
[-C--:B------:R-:W-:Y:S01]  /*7c20*/  IMAD R30, R5, R82.reuse, R30 ;  /* 0x00000052051e7224 */ /* 0x080fe200078e021e */
[----:B------:R-:W-:Y:S01]  /*7c30*/  SHF.R.S32.HI R0, RZ, 0x18, R122 ;  /* 0x00000018ff007819 */ /* 0x000fe2000001147a */
[----:B------:R-:W-:Y:S01]  /*7c40*/  IMAD R35, R90, R82, R35 ;  /* 0x000000525a237224 */ /* 0x000fe200078e0223 */
[----:B------:R-:W-:Y:S01]  /*7c50*/  MOV R5, R120 ;  /* 0x0000007800057202 */ /* 0x000fe20000000f00 */
[----:B------:R-:W-:Y:S01]  /*7c60*/  IMAD R32, R3, R82, R32 ;  /* 0x0000005203207224 */ /* 0x000fe200078e0220 */
[----:B------:R-:W-:Y:S01]  /*7c70*/  SHF.R.S32.HI R3, RZ, 0x18, R121 ;  /* 0x00000018ff037819 */ /* 0x000fe20000011479 */
[C---:B------:R-:W-:Y:S01]  /*7c80*/  IMAD R34, R78.reuse, R38, RZ ;  /* 0x000000264e227224 */ /* 0x040fe200078e02ff */
[----:B------:R-:W-:Y:S01]  /*7c90*/  I2IP.S8.S32.SAT R19, R35, R30, RZ ;  /* 0x0000001e23137239 */ /* 0x000fe200000014ff */
[----:B------:R-:W-:Y:S01]  /*7ca0*/  IMAD R39, R78, R39, RZ ;  /* 0x000000274e277224 */ /* 0x000fe200078e02ff */
[----:B------:R-:W-:Y:S01]  /*7cb0*/  SHF.R.S32.HI R98, RZ, 0x18, R99 ;  /* 0x00000018ff627819 */ /* 0x000fe20000011463 */
[----:B------:R-:W-:Y:S01]  /*7cc0*/  IMAD R33, R0, R82, R33 ;  /* 0x0000005200217224 */ /* 0x000fe200078e0221 */
[----:B------:R-:W-:Y:S01]  /*7cd0*/  I2IP.S8.S32.SAT R19, R29, R28, R19 ;  /* 0x0000001c1d137239 */ /* 0x000fe20000001413 */
[-C--:B------:R-:W-:Y:S01]  /*7ce0*/  IMAD R34, R3, R82.reuse, R34 ;  /* 0x0000005203227224 */ /* 0x080fe200078e0222 */
[----:B------:R-:W-:Y:S01]  /*7cf0*/  SHF.R.S32.HI R0, RZ, 0x18, R119 ;  /* 0x00000018ff007819 */ /* 0x000fe20000011477 */
[----:B------:R-:W-:Y:S01]  /*7d00*/  IMAD R39, R91, R82, R39 ;  /* 0x000000525b277224 */ /* 0x000fe200078e0227 */
[----:B------:R-:W-:Y:S01]  /*7d10*/  MOV R3, R117 ;  /* 0x0000007500037202 */ /* 0x000fe20000000f00 */
[C---:B------:R-:W-:Y:S01]  /*7d20*/  IMAD R38, R78.reuse, R42, RZ ;  /* 0x0000002a4e267224 */ /* 0x040fe200078e02ff */
[----:B------:R1:W-:Y:S01]  /*7d30*/  STS.128 [R172+0x6200], R16 ;  /* 0x00620010ac007388 */ /* 0x0003e20000000c00 */
        /* <DEDUP_REMOVED lines=8> */
[-C--:B------:R-:W-:Y:S01]  /*7dc0*/  IMAD R43, R92, R82.reuse, R43 ;  /* 0x000000525c2b7224 */ /* 0x080fe200078e022b */
[----:B------:R-:W-:Y:S01]  /*7dd0*/  SHF.R.S32.HI R7, RZ, 0x18, R112 ;  /* 0x00000018ff077819 */ /* 0x000fe20000011470 */
[----:B------:R-:W-:Y:S01]  /*7de0*/  IMAD R40, R3, R82, R40 ;  /* 0x0000005203287224 */ /* 0x000fe200078e0228 */
[----:B------:R-:W-:Y:S01]  /*7df0*/  SHF.R.S32.HI R3, RZ, 0x18, R115 ;  /* 0x00000018ff037819 */ /* 0x000fe20000011473 */
[C---:B------:R-:W-:Y:S01]  /*7e00*/  IMAD R42, R78.reuse, R46, RZ ;  /* 0x0000002e4e2a7224 */ /* 0x040fe200078e02ff */
[----:B------:R-:W-:Y:S01]  /*7e10*/  I2IP.S8.S32.SAT R38, R43, R38, RZ ;  /* 0x000000262b267239 */ /* 0x000fe200000014ff */
[----:B------:R-:W-:Y:S01]  /*7e20*/  IMAD R47, R78, R47, RZ ;  /* 0x0000002f4e2f7224 */ /* 0x000fe200078e02ff */
[----:B------:R-:W-:Y:S01]  /*7e30*/  SHF.L.U32 R100, R99, 0x8, RZ ;  /* 0x0000000863647819 */ /* 0x000fe200000006ff */
[----:B------:R-:W-:Y:S01]  /*7e40*/  IMAD R41, R0, R82, R41 ;  /* 0x0000005200297224 */ /* 0x000fe200078e0229 */
[----:B------:R-:W-:Y:S01]  /*7e50*/  I2IP.S8.S32.SAT R33, R37, R36, R38 ;  /* 0x0000002425217239 */ /* 0x000fe20000001426 */
[-C--:B------:R-:W-:Y:S01]  /*7e60*/  IMAD R42, R3, R82.reuse, R42 ;  /* 0x00000052032a7224 */ /* 0x080fe200078e022a */
[----:B------:R-:W-:Y:S01]  /*7e70*/  SHF.R.S32.HI R0, RZ, 0x18, R113 ;  /* 0x00000018ff007819 */ /* 0x000fe20000011471 */
[----:B------:R-:W-:Y:S01]  /*7e80*/  IMAD R47, R93, R82, R47 ;  /* 0x000000525d2f7224 */ /* 0x000fe200078e022f */
[----:B------:R-:W-:Y:S01]  /*7e90*/  IADD3 R76, PT, PT, R76, 0x1, RZ ;  /* 0x000000014c4c7810 */ /* 0x000fe20007ffe0ff */
[C---:B------:R-:W-:Y:S02]  /*7ea0*/  IMAD R46, R78.reuse, R50, RZ ;  /* 0x000000324e2e7224 */ /* 0x040fe400078e02ff */
        /* <DEDUP_REMOVED lines=8> */
[----:B------:R-:W-:Y:S02]  /*7f30*/  IMAD.MOV.U32 R3, RZ, RZ, R111 ;  /* 0x000000ffff037224 */ /* 0x000fe400078e006f */
[-C--:B------:R-:W-:Y:S02]  /*7f40*/  IMAD R51, R94, R82.reuse, R51 ;  /* 0x000000525e337224 */ /* 0x080fe400078e0233 */
[----:B------:R-:W-:Y:S01]  /*7f50*/  IMAD R48, R3, R82, R48 ;  /* 0x0000005203307224 */ /* 0x000fe200078e0230 */
[----:B------:R-:W-:Y:S01]  /*7f60*/  SHF.R.S32.HI R3, RZ, 0x18, R109 ;  /* 0x00000018ff037819 */ /* 0x000fe2000001146d */
[C---:B------:R-:W-:Y:S01]  /*7f70*/  IMAD R50, R78.reuse, R54, RZ ;  /* 0x000000364e327224 */ /* 0x040fe200078e02ff */
[----:B------:R-:W-:Y:S01]  /*7f80*/  I2IP.S8.S32.SAT R35, R51, R46, RZ ;  /* 0x0000002e33237239 */ /* 0x000fe200000014ff */
[----:B------:R-:W-:Y:S02]  /*7f90*/  IMAD R55, R78, R55, RZ ;  /* 0x000000374e377224 */ /* 0x000fe400078e02ff */
[----:B------:R-:W-:Y:S01]  /*7fa0*/  IMAD R49, R0, R82, R49 ;  /* 0x0000005200317224 */ /* 0x000fe200078e0231 */
[----:B------:R-:W-:Y:S01]  /*7fb0*/  I2IP.S8.S32.SAT R35, R45, R44, R35 ;  /* 0x0000002c2d237239 */ /* 0x000fe20000001423 */
[-C--:B------:R-:W-:Y:S01]  /*7fc0*/  IMAD R50, R3, R82.reuse, R50 ;  /* 0x0000005203327224 */ /* 0x080fe200078e0232 */
[----:B------:R-:W-:Y:S01]  /*7fd0*/  SHF.R.S32.HI R0, RZ, 0x18, R107 ;  /* 0x00000018ff007819 */ /* 0x000fe2000001146b */
[----:B------:R-:W-:Y:S01]  /*7fe0*/  IMAD R55, R95, R82, R55 ;  /* 0x000000525f377224 */ /* 0x000fe200078e0237 */
[----:B------:R-:W-:Y:S01]  /*7ff0*/  SHF.R.S32.HI R3, RZ, 0x18, R106 ;  /* 0x00000018ff037819 */ /* 0x000fe2000001146a */
        /* <DEDUP_REMOVED lines=11> */
[----:B------:R-:W-:Y:S01]  /*80b0*/  SHF.R.S32.HI R3, RZ, 0x18, R103 ;  /* 0x00000018ff037819 */ /* 0x000fe20000011467 */
[----:B------:R-:W-:Y:S02]  /*80c0*/  IMAD R58, R78, R62, RZ ;  /* 0x0000003e4e3a7224 */ /* 0x000fe400078e02ff */
[----:B------:R-:W-:Y:S01]  /*80d0*/  IMAD R56, R5, R82, R56 ;  /* 0x0000005205387224 */ /* 0x000fe200078e0238 */
[----:B------:R-:W-:Y:S01]  /*80e0*/  MOV R5, R102 ;  /* 0x0000006600057202 */ /* 0x000fe20000000f00 */
[----:B------:R-:W-:Y:S01]  /*80f0*/  IMAD R57, R0, R82, R57 ;  /* 0x0000005200397224 */ /* 0x000fe200078e0239 */
[----:B------:R-:W-:Y:S01]  /*8100*/  SHF.R.S32.HI R0, RZ, 0x18, R101 ;  /* 0x00000018ff007819 */ /* 0x000fe20000011465 */
[C---:B------:R-:W-:Y:S01]  /*8110*/  IMAD R63, R78.reuse, R63, RZ ;  /* 0x0000003f4e3f7224 */ /* 0x040fe200078e02ff */
[----:B------:R-:W-:Y:S01]  /*8120*/  I2IP.S8.S32.SAT R54, R59, R54, RZ ;  /* 0x000000363b367239 */ /* 0x000fe200000014ff */
[-C--:B------:R-:W-:Y:S01]  /*8130*/  IMAD R58, R3, R82.reuse, R58 ;  /* 0x00000052033a7224 */ /* 0x080fe200078e023a */
[----:B------:R-:W-:Y:S01]  /*8140*/  SHF.R.S32.HI R3, RZ, 0x18, R100 ;  /* 0x00000018ff037819 */ /* 0x000fe20000011464 */
[----:B------:R-:W-:Y:S01]  /*8150*/  IMAD R63, R97, R82, R63 ;  /* 0x00000052613f7224 */ /* 0x000fe200078e023f */
[----:B------:R-:W-:Y:S01]  /*8160*/  I2IP.S8.S32.SAT R49, R53, R52, R54 ;  /* 0x0000003435317239 */ /* 0x000fe20000001436 */
        /* <DEDUP_REMOVED lines=19> */
[----:B------:R-:W-:Y:S02]  /*82a0*/  UIADD3 UR8, UP0, UPT, UR52, 0x680, URZ ;  /* 0x0000068034087890 */ /* 0x000fe4000ff1e0ff */
[----:B------:R-:W-:Y:S02]  /*82b0*/  UIADD3 UR5, UPT, UPT, UR41, 0x40, URZ ;  /* 0x0000004029057890 */ /* 0x000fe4000fffe0ff */
[----:B------:R-:W-:Y:S02]  /*82c0*/  UIADD3 UR4, UPT, UPT, UR49, 0x6200, URZ ;  /* 0x0000620031047890 */ /* 0x000fe4000fffe0ff */
[----:B------:R-:W-:Y:S01]  /*82d0*/  UIADD3.X UR9, UPT, UPT, URZ, UR53, URZ, UP0, !UPT ;  /* 0x00000035ff097290 */ /* 0x000fe200087fe4ff */
[----:B------:R-:W-:Y:S01]  /*82e0*/  UMOV UR6, UR42 ;  /* 0x0000002a00067c82 */ /* 0x000fe20008000000 */
[----:B------:R-:W-:Y:S07]  /*82f0*/  UMOV UR7, UR36 ;  /* 0x0000002400077c82 */ /* 0x000fee0008000000 */
[----:B------:R2:W-:Y:S01]  /*8300*/  UTMASTG.3D [UR4], [UR8] ;  /* 0x00000004080073b5 */ /* 0x0005e20008010000 */
[----:B------:R0:W-:Y:S01]  /*8310*/  UTMACMDFLUSH ;  /* 0x00000000000079b7 */ /* 0x0001e20000000000 */
[----:B--2---:R-:W-:Y:S04]  /*8320*/  DEPBAR.LE SB0, 0x1 ;  /* 0x000080400000791a */ /* 0x004fe80000000000 */
.L_x_105:
[----:B------:R-:W-:Y:S05]  /*8330*/  BSYNC.RECONVERGENT B0 ;  /* 0x0000000000007941 */ /* 0x000fea0003800200 */
.L_x_104:
[----:B------:R-:W-:Y:S01]  /*8340*/  BAR.SYNC.DEFER_BLOCKING 0x1, 0x80 ;  /* 0x0042000000007b1d */ /* 0x000fe20000010000 */
[----:B------:R-:W-:Y:S01]  /*8350*/  ISETP.NE.AND P2, PT, R168, RZ, PT ;  /* 0x000000ffa800720c */ /* 0x000fe20003f45270 */
[----:B------:R-:W-:Y:S01]  /*8360*/  IMAD.IADD R20, R75, 0x1, R150 ;  /* 0x000000014b147824 */ /* 0x000fe200078e0296 */
[----:B------:R-:W-:Y:S01]  /*8370*/  ISETP.NE.AND P0, PT, R169, 0x2, PT ;  /* 0x00000002a900780c */ /* 0x000fe20003f05270 */
[----:B------:R-:W-:Y:S01]  /*8380*/  IMAD.IADD R21, R77, 0x1, R152 ;  /* 0x000000014d157824 */ /* 0x000fe200078e0298 */
[----:B------:R-:W-:Y:S02]  /*8390*/  ISETP.NE.AND P1, PT, R76, 0x4, PT ;  /* 0x000000044c00780c */ /* 0x000fe40003f25270 */
[----:B------:R-:W-:Y:S02]  /*83a0*/  SEL R0, RZ, 0x1, P0 ;  /* 0x00000001ff007807 */ /* 0x000fe40000000000 */
[----:B------:R-:W-:Y:S02]  /*83b0*/  SEL R3, RZ, 0x1, P1 ;  /* 0x00000001ff037807 */ /* 0x000fe40000800000 */
[----:B------:R-:W-:Y:S02]  /*83c0*/  LOP3.LUT R161, R161, R0, RZ, 0x3c, !PT ;  /* 0x00000000a1a17212 */ /* 0x000fe400078e3cff */
[----:B------:R-:W-:Y:S02]  /*83d0*/  LOP3.LUT R162, R162, R3, RZ, 0x3c, !PT ;  /* 0x00000003a2a27212 */ /* 0x000fe400078e3cff */
[----:B------:R-:W-:Y:S02]  /*83e0*/  @P2 R2UR UR36, R158 ;  /* 0x000000009e2422ca */ /* 0x000fe400000e0000 */
[----:B------:R-:W-:Y:S02]  /*83f0*/  SEL R169, R169, RZ, P0 ;  /* 0x000000ffa9a97207 */ /* 0x000fe40000000000 */
[----:B------:R-:W-:Y:S01]  /*8400*/  SEL R76, R76, RZ, P1 ;  /* 0x000000ff4c4c7207 */ /* 0x000fe20000800000 */
[----:B------:R-:W-:Y:S10]  /*8410*/  @P2 BRA `(.L_x_106) ;  /* 0xffffffc400842947 */ /* 0x000ff4000383ffff */
[----:B------:R-:W-:Y:S05]  /*8420*/  EXIT ;  /* 0x000000000000794d */ /* 0x000fea0003800000 */
.L_x_19:
[----:B--2---:R2:W1:Y:S02]  /*8430*/  SYNCS.PHASECHK.TRANS64.TRYWAIT P0, [R3+URZ+0x100], R2 ;  /* 0x00010002030075a7 */ /* 0x00446400080011ff */
[----:B-1----:R-:W-:Y:S05]  /*8440*/  @!P0 NANOSLEEP.SYNCS 0x989680 ;  /* 0x009896800000895d */ /* 0x002fea0003900000 */
[----:B------:R-:W1:Y:S02]  /*8450*/  @!P0 SYNCS.PHASECHK.TRANS64 P0, [R3+URZ+0x100], R2 ;  /* 0x00010002030085a7 */ /* 0x000e6400080010ff */
[----:B-1----:R-:W-:Y:S05]  /*8460*/  @!P0 BRA `(.L_x_19) ;  /* 0xfffffffc00f08947 */ /* 0x002fea000383ffff */
[----:B------:R-:W-:Y:S05]  /*8470*/  BRA `(.L_x_107) ;  /* 0xffffff90005c7947 */ /* 0x000fea000383ffff */
.L_x_22:
[----:B-1----:R-:W-:-:S07]  /*8480*/  MOV R2, UR33 ;  /* 0x0000002100027c02 */ /* 0x002fce0008000f00 */
.L_x_108:
[----:B-1----:R1:W2:Y:S02]  /*8490*/  SYNCS.PHASECHK.TRANS64.TRYWAIT P0, [R2+URZ+0x30], R5 ;  /* 0x00003005020075a7 */ /* 0x0022a400080011ff */
[----:B--2---:R-:W-:Y:S05]  /*84a0*/  @!P0 NANOSLEEP.SYNCS 0x989680 ;  /* 0x009896800000895d */ /* 0x004fea0003900000 */
[----:B------:R-:W2:Y:S02]  /*84b0*/  @!P0 SYNCS.PHASECHK.TRANS64 P0, [R2+URZ+0x30], R5 ;  /* 0x00003005020085a7 */ /* 0x000ea400080010ff */
[----:B--2---:R-:W-:Y:S05]  /*84c0*/  @!P0 BRA `(.L_x_108) ;  /* 0xfffffffc00f08947 */ /* 0x004fea000383ffff */
[----:B------:R-:W-:Y:S05]  /*84d0*/  BRA `(.L_x_21) ;  /* 0xffffff9000ac7947 */ /* 0x000fea000383ffff */
.L_x_28:
[----:B-1----:R-:W-:-:S07]  /*84e0*/  MOV R2, UR17 ;  /* 0x0000001100027c02 */ /* 0x002fce0008000f00 */
.L_x_109:
[----:B-1----:R1:W2:Y:S02]  /*84f0*/  SYNCS.PHASECHK.TRANS64.TRYWAIT P0, [R2+URZ+0x30], R5 ;  /* 0x00003005020075a7 */ /* 0x0022a400080011ff */
[----:B--2---:R-:W-:Y:S05]  /*8500*/  @!P0 NANOSLEEP.SYNCS 0x989680 ;  /* 0x009896800000895d */ /* 0x004fea0003900000 */
[----:B------:R-:W2:Y:S02]  /*8510*/  @!P0 SYNCS.PHASECHK.TRANS64 P0, [R2+URZ+0x30], R5 ;  /* 0x00003005020085a7 */ /* 0x000ea400080010ff */
[----:B--2---:R-:W-:Y:S05]  /*8520*/  @!P0 BRA `(.L_x_109) ;  /* 0xfffffffc00f08947 */ /* 0x004fea000383ffff */
[----:B------:R-:W-:Y:S05]  /*8530*/  BRA `(.L_x_27) ;  /* 0xffffff9400507947 */ /* 0x000fea000383ffff */
.L_x_32:
[----:B-1----:R1:W2:Y:S02]  /*8540*/  SYNCS.PHASECHK.TRANS64.TRYWAIT P0, [R2+URZ+0x90], R3 ;  /* 0x00009003020075a7 */ /* 0x0022a400080011ff */
[----:B--2---:R-:W-:Y:S05]  /*8550*/  @!P0 NANOSLEEP.SYNCS 0x989680 ;  /* 0x009896800000895d */ /* 0x004fea0003900000 */
[----:B------:R-:W2:Y:S02]  /*8560*/  @!P0 SYNCS.PHASECHK.TRANS64 P0, [R2+URZ+0x90], R3 ;  /* 0x00009003020085a7 */ /* 0x000ea400080010ff */
[----:B--2---:R-:W-:Y:S05]  /*8570*/  @!P0 BRA `(.L_x_32) ;  /* 0xfffffffc00f08947 */ /* 0x004fea000383ffff */
[----:B------:R-:W-:Y:S05]  /*8580*/  BRA `(.L_x_110) ;  /* 0xffffff9400dc7947 */ /* 0x000fea000383ffff */
.L_x_36:
[----:B----4-:R-:W-:-:S07]  /*8590*/  MOV R0, UR5 ;  /* 0x0000000500007c02 */ /* 0x010fce0008000f00 */
.L_x_111:
[----:B-1----:R1:W2:Y:S02]  /*85a0*/  SYNCS.PHASECHK.TRANS64.TRYWAIT P0, [R0+URZ], R3 ;  /* 0x00000003000075a7 */ /* 0x0022a400080011ff */
[----:B--2---:R-:W-:Y:S05]  /*85b0*/  @!P0 NANOSLEEP.SYNCS 0x989680 ;  /* 0x009896800000895d */ /* 0x004fea0003900000 */
[----:B------:R-:W2:Y:S02]  /*85c0*/  @!P0 SYNCS.PHASECHK.TRANS64 P0, [R0+URZ], R3 ;  /* 0x00000003000085a7 */ /* 0x000ea400080010ff */
[----:B--2---:R-:W-:Y:S05]  /*85d0*/  @!P0 BRA `(.L_x_111) ;  /* 0xfffffffc00f08947 */ /* 0x004fea000383ffff */
[----:B------:R-:W-:Y:S05]  /*85e0*/  BRA `(.L_x_112) ;  /* 0xffffff9c004c7947 */ /* 0x000fea000383ffff */
.L_x_37:
[----:B----4-:R-:W-:-:S07]  /*85f0*/  MOV R0, UR5 ;  /* 0x0000000500007c02 */ /* 0x010fce0008000f00 */
.L_x_113:
[----:B-1----:R1:W2:Y:S02]  /*8600*/  SYNCS.PHASECHK.TRANS64.TRYWAIT P0, [R0+URZ], R3 ;  /* 0x00000003000075a7 */ /* 0x0022a400080011ff */
[----:B--2---:R-:W-:Y:S05]  /*8610*/  @!P0 NANOSLEEP.SYNCS 0x989680 ;  /* 0x009896800000895d */ /* 0x004fea0003900000 */
[----:B------:R-:W2:Y:S02]  /*8620*/  @!P0 SYNCS.PHASECHK.TRANS64 P0, [R0+URZ], R3 ;  /* 0x00000003000085a7 */ /* 0x000ea400080010ff */
[----:B--2---:R-:W-:Y:S05]  /*8630*/  @!P0 BRA `(.L_x_113) ;  /* 0xfffffffc00f08947 */ /* 0x004fea000383ffff */
[----:B------:R-:W-:Y:S05]  /*8640*/  BRA `(.L_x_114) ;  /* 0xffffff9c00587947 */ /* 0x000fea000383ffff */
.L_x_38:
[----:B----4-:R-:W-:-:S07]  /*8650*/  MOV R0, UR5 ;  /* 0x0000000500007c02 */ /* 0x010fce0008000f00 */
.L_x_115:
[----:B-1----:R1:W2:Y:S02]  /*8660*/  SYNCS.PHASECHK.TRANS64.TRYWAIT P0, [R0+URZ], R3 ;  /* 0x00000003000075a7 */ /* 0x0022a400080011ff */
[----:B--2---:R-:W-:Y:S05]  /*8670*/  @!P0 NANOSLEEP.SYNCS 0x989680 ;  /* 0x009896800000895d */ /* 0x004fea0003900000 */
[----:B------:R-:W2:Y:S02]  /*8680*/  @!P0 SYNCS.PHASECHK.TRANS64 P0, [R0+URZ], R3 ;  /* 0x00000003000085a7 */ /* 0x000ea400080010ff */
[----:B--2---:R-:W-:Y:S05]  /*8690*/  @!P0 BRA `(.L_x_115) ;  /* 0xfffffffc00f08947 */ /* 0x004fea000383ffff */
[----:B------:R-:W-:Y:S05]  /*86a0*/  BRA `(.L_x_116) ;  /* 0xffffff9c00647947 */ /* 0x000fea000383ffff */
.L_x_39:
[----:B----4-:R-:W-:-:S07]  /*86b0*/  MOV R0, UR5 ;  /* 0x0000000500007c02 */ /* 0x010fce0008000f00 */
.L_x_117:
[----:B-1----:R1:W2:Y:S02]  /*86c0*/  SYNCS.PHASECHK.TRANS64.TRYWAIT P0, [R0+URZ], R3 ;  /* 0x00000003000075a7 */ /* 0x0022a400080011ff */
[----:B--2---:R-:W-:Y:S05]  /*86d0*/  @!P0 NANOSLEEP.SYNCS 0x989680 ;  /* 0x009896800000895d */ /* 0x004fea0003900000 */
[----:B------:R-:W2:Y:S02]  /*86e0*/  @!P0 SYNCS.PHASECHK.TRANS64 P0, [R0+URZ], R3 ;  /* 0x00000003000085a7 */ /* 0x000ea400080010ff */
[----:B--2---:R-:W-:Y:S05]  /*86f0*/  @!P0 BRA `(.L_x_117) ;  /* 0xfffffffc00f08947 */ /* 0x004fea000383ffff */
[----:B------:R-:W-:Y:S05]  /*8700*/  BRA `(.L_x_118) ;  /* 0xffffff9c00707947 */ /* 0x000fea000383ffff */
.L_x_40:
[----:B----4-:R-:W-:-:S07]  /*8710*/  MOV R0, UR5 ;  /* 0x0000000500007c02 */ /* 0x010fce0008000f00 */
.L_x_119:
[----:B-1----:R1:W2:Y:S02]  /*8720*/  SYNCS.PHASECHK.TRANS64.TRYWAIT P0, [R0+URZ], R3 ;  /* 0x00000003000075a7 */ /* 0x0022a400080011ff */
[----:B--2---:R-:W-:Y:S05]  /*8730*/  @!P0 NANOSLEEP.SYNCS 0x989680 ;  /* 0x009896800000895d */ /* 0x004fea0003900000 */
[----:B------:R-:W2:Y:S02]  /*8740*/  @!P0 SYNCS.PHASECHK.TRANS64 P0, [R0+URZ], R3 ;  /* 0x00000003000085a7 */ /* 0x000ea400080010ff */
[----:B--2---:R-:W-:Y:S05]  /*8750*/  @!P0 BRA `(.L_x_119) ;  /* 0xfffffffc00f08947 */ /* 0x004fea000383ffff */
[----:B------:R-:W-:Y:S05]  /*8760*/  BRA `(.L_x_120) ;  /* 0xffffff9c007c7947 */ /* 0x000fea000383ffff */
.L_x_43:
[----:B-1----:R1:W2:Y:S02]  /*8770*/  SYNCS.PHASECHK.TRANS64.TRYWAIT P0, [R0+URZ+0xf0], R5 ;  /* 0x0000f005000075a7 */ /* 0x0022a400080011ff */
[----:B--2---:R-:W-:Y:S05]  /*8780*/  @!P0 NANOSLEEP.SYNCS 0x989680 ;  /* 0x009896800000895d */ /* 0x004fea0003900000 */
[----:B------:R-:W2:Y:S02]  /*8790*/  @!P0 SYNCS.PHASECHK.TRANS64 P0, [R0+URZ+0xf0], R5 ;  /* 0x0000f005000085a7 */ /* 0x000ea400080010ff */
[----:B--2---:R-:W-:Y:S05]  /*87a0*/  @!P0 BRA `(.L_x_43) ;  /* 0xfffffffc00f08947 */ /* 0x004fea000383ffff */
[----:B------:R-:W-:Y:S05]  /*87b0*/  BRA `(.L_x_121) ;  /* 0xffffff9c00d87947 */ /* 0x000fea000383ffff */
.L_x_44:
[----:B------:R-:W-:-:S07]  /*87c0*/  MOV R0, UR5 ;  /* 0x0000000500007c02 */ /* 0x000fce0008000f00 */
.L_x_122:
[----:B-1----:R1:W2:Y:S02]  /*87d0*/  SYNCS.PHASECHK.TRANS64.TRYWAIT P0, [R0+URZ+0xa0], R5 ;  /* 0x0000a005000075a7 */ /* 0x0022a400080011ff */
[----:B--2---:R-:W-:Y:S05]  /*87e0*/  @!P0 NANOSLEEP.SYNCS 0x989680 ;  /* 0x009896800000895d */ /* 0x004fea0003900000 */
[----:B------:R-:W2:Y:S02]  /*87f0*/  @!P0 SYNCS.PHASECHK.TRANS64 P0, [R0+URZ+0xa0], R5 ;  /* 0x0000a005000085a7 */ /* 0x000ea400080010ff */
[----:B--2---:R-:W-:Y:S05]  /*8800*/  @!P0 BRA `(.L_x_122) ;  /* 0xfffffffc00f08947 */ /* 0x004fea000383ffff */
[----:B------:R-:W-:Y:S05]  /*8810*/  BRA `(.L_x_123) ;  /* 0xffffff9c00e87947 */ /* 0x000fea000383ffff */
.L_x_45:
[----:B-1----:R1:W2:Y:S02]  /*8820*/  SYNCS.PHASECHK.TRANS64.TRYWAIT P1, [R0+URZ+0x90], R5 ;  /* 0x00009005000075a7 */ /* 0x0022a400080211ff */
[----:B--2---:R-:W-:Y:S05]  /*8830*/  @!P1 NANOSLEEP.SYNCS 0x989680 ;  /* 0x009896800000995d */ /* 0x004fea0003900000 */
[----:B------:R-:W2:Y:S02]  /*8840*/  @!P1 SYNCS.PHASECHK.TRANS64 P1, [R0+URZ+0x90], R5 ;  /* 0x00009005000095a7 */ /* 0x000ea400080210ff */
[----:B--2---:R-:W-:Y:S05]  /*8850*/  @!P1 BRA `(.L_x_45) ;  /* 0xfffffffc00f09947 */ /* 0x004fea000383ffff */
[----:B------:R-:W-:Y:S05]  /*8860*/  BRA `(.L_x_124) ;  /* 0xffffffa000187947 */ /* 0x000fea000383ffff */
.L_x_48:
[----:B------:R-:W-:-:S07]  /*8870*/  MOV R0, UR5 ;  /* 0x0000000500007c02 */ /* 0x000fce0008000f00 */
.L_x_125:
[----:B-1----:R1:W2:Y:S02]  /*8880*/  SYNCS.PHASECHK.TRANS64.TRYWAIT P0, [R0+URZ+0xa0], R3 ;  /* 0x0000a003000075a7 */ /* 0x0022a400080011ff */
[----:B--2---:R-:W-:Y:S05]  /*8890*/  @!P0 NANOSLEEP.SYNCS 0x989680 ;  /* 0x009896800000895d */ /* 0x004fea0003900000 */
[----:B------:R-:W2:Y:S02]  /*88a0*/  @!P0 SYNCS.PHASECHK.TRANS64 P0, [R0+URZ+0xa0], R3 ;  /* 0x0000a003000085a7 */ /* 0x000ea400080010ff */
[----:B--2---:R-:W-:Y:S05]  /*88b0*/  @!P0 BRA `(.L_x_125) ;  /* 0xfffffffc00f08947 */ /* 0x004fea000383ffff */
[----:B------:R-:W-:Y:S05]  /*88c0*/  BRA `(.L_x_47) ;  /* 0xffffffa0006c7947 */ /* 0x000fea000383ffff */
.L_x_55:
[----:B-1----:R1:W2:Y:S02]  /*88d0*/  SYNCS.PHASECHK.TRANS64.TRYWAIT P1, [R0+URZ+0x90], R5 ;  /* 0x00009005000075a7 */ /* 0x0022a400080211ff */
[----:B--2---:R-:W-:Y:S05]  /*88e0*/  @!P1 NANOSLEEP.SYNCS 0x989680 ;  /* 0x009896800000995d */ /* 0x004fea0003900000 */
[----:B------:R-:W2:Y:S02]  /*88f0*/  @!P1 SYNCS.PHASECHK.TRANS64 P1, [R0+URZ+0x90], R5 ;  /* 0x00009005000095a7 */ /* 0x000ea400080210ff */
[----:B--2---:R-:W-:Y:S05]  /*8900*/  @!P1 BRA `(.L_x_55) ;  /* 0xfffffffc00f09947 */ /* 0x004fea000383ffff */
[----:B------:R-:W-:Y:S05]  /*8910*/  BRA `(.L_x_126) ;  /* 0xffffffa400d47947 */ /* 0x000fea000383ffff */
.L_x_56:
[----:B------:R-:W-:-:S07]  /*8920*/  MOV R3, UR7 ;  /* 0x0000000700037c02 */ /* 0x000fce0008000f00 */
.L_x_127:
[----:B-1----:R1:W2:Y:S02]  /*8930*/  SYNCS.PHASECHK.TRANS64.TRYWAIT P0, [R3+URZ+0xd0], R0 ;  /* 0x0000d000030075a7 */ /* 0x0022a400080011ff */
[----:B--2---:R-:W-:Y:S05]  /*8940*/  @!P0 NANOSLEEP.SYNCS 0x989680 ;  /* 0x009896800000895d */ /* 0x004fea0003900000 */
[----:B------:R-:W2:Y:S02]  /*8950*/  @!P0 SYNCS.PHASECHK.TRANS64 P0, [R3+URZ+0xd0], R0 ;  /* 0x0000d000030085a7 */ /* 0x000ea400080010ff */
[----:B--2---:R-:W-:Y:S05]  /*8960*/  @!P0 BRA `(.L_x_127) ;  /* 0xfffffffc00f08947 */ /* 0x004fea000383ffff */
[----:B------:R-:W-:Y:S05]  /*8970*/  BRA `(.L_x_128) ;  /* 0xffffffa8000c7947 */ /* 0x000fea000383ffff */
.L_x_59:
[----:B------:R-:W-:Y:S07]  /*8980*/  MOV R0, UR6 ;  /* 0x0000000600007c02 */ /* 0x000fee0008000f00 */
.L_x_129:
[----:B-1----:R1:W2:Y:S02]  /*8990*/  SYNCS.PHASECHK.TRANS64.TRYWAIT P0, [R0+URZ], R3 ;  /* 0x00000003000075a7 */ /* 0x0022a400080011ff */
[----:B--2---:R-:W-:Y:S05]  /*89a0*/  @!P0 NANOSLEEP.SYNCS 0x989680 ;  /* 0x009896800000895d */ /* 0x004fea0003900000 */
[----:B------:R-:W2:Y:S02]  /*89b0*/  @!P0 SYNCS.PHASECHK.TRANS64 P0, [R0+URZ], R3 ;  /* 0x00000003000085a7 */ /* 0x000ea400080010ff */
[----:B--2---:R-:W-:Y:S05]  /*89c0*/  @!P0 BRA `(.L_x_129) ;  /* 0xfffffffc00f08947 */ /* 0x004fea000383ffff */
[----:B------:R-:W-:Y:S05]  /*89d0*/  BRA `(.L_x_58) ;  /* 0xffffffa800287947 */ /* 0x000fea000383ffff */
.L_x_62:
[----:B------:R-:W-:-:S07]  /*89e0*/  MOV R0, UR6 ;  /* 0x0000000600007c02 */ /* 0x000fce0008000f00 */
.L_x_130:
[----:B--2---:R2:W4:Y:S02]  /*89f0*/  SYNCS.PHASECHK.TRANS64.TRYWAIT P0, [R0+URZ], R3 ;  /* 0x00000003000075a7 */ /* 0x00452400080011ff */
[----:B----4-:R-:W-:Y:S05]  /*8a00*/  @!P0 NANOSLEEP.SYNCS 0x989680 ;  /* 0x009896800000895d */ /* 0x010fea0003900000 */
[----:B------:R-:W4:Y:S02]  /*8a10*/  @!P0 SYNCS.PHASECHK.TRANS64 P0, [R0+URZ], R3 ;  /* 0x00000003000085a7 */ /* 0x000f2400080010ff */
[----:B----4-:R-:W-:Y:S05]  /*8a20*/  @!P0 BRA `(.L_x_130) ;  /* 0xfffffffc00f08947 */ /* 0x010fea000383ffff */
[----:B------:R-:W-:Y:S05]  /*8a30*/  BRA `(.L_x_131) ;  /* 0xffffffac00047947 */ /* 0x000fea000383ffff */
.L_x_63:
[----:B------:R-:W-:-:S07]  /*8a40*/  MOV R0, UR6 ;  /* 0x0000000600007c02 */ /* 0x000fce0008000f00 */
.L_x_132:
[----:B-1----:R1:W2:Y:S02]  /*8a50*/  SYNCS.PHASECHK.TRANS64.TRYWAIT P0, [R0+URZ], R3 ;  /* 0x00000003000075a7 */ /* 0x0022a400080011ff */
[----:B--2---:R-:W-:Y:S05]  /*8a60*/  @!P0 NANOSLEEP.SYNCS 0x989680 ;  /* 0x009896800000895d */ /* 0x004fea0003900000 */
[----:B------:R-:W2:Y:S02]  /*8a70*/  @!P0 SYNCS.PHASECHK.TRANS64 P0, [R0+URZ], R3 ;  /* 0x00000003000085a7 */ /* 0x000ea400080010ff */
[----:B--2---:R-:W-:Y:S05]  /*8a80*/  @!P0 BRA `(.L_x_132) ;  /* 0xfffffffc00f08947 */ /* 0x004fea000383ffff */
[----:B------:R-:W-:Y:S05]  /*8a90*/  BRA `(.L_x_133) ;  /* 0xffffffac00107947 */ /* 0x000fea000383ffff */
.L_x_64:
[----:B------:R-:W-:-:S07]  /*8aa0*/  MOV R0, UR6 ;  /* 0x0000000600007c02 */ /* 0x000fce0008000f00 */
.L_x_134:
[----:B-1----:R1:W2:Y:S02]  /*8ab0*/  SYNCS.PHASECHK.TRANS64.TRYWAIT P0, [R0+URZ], R3 ;  /* 0x00000003000075a7 */ /* 0x0022a400080011ff */
[----:B--2---:R-:W-:Y:S05]  /*8ac0*/  @!P0 NANOSLEEP.SYNCS 0x989680 ;  /* 0x009896800000895d */ /* 0x004fea0003900000 */
[----:B------:R-:W2:Y:S02]  /*8ad0*/  @!P0 SYNCS.PHASECHK.TRANS64 P0, [R0+URZ], R3 ;  /* 0x00000003000085a7 */ /* 0x000ea400080010ff */
[----:B--2---:R-:W-:Y:S05]  /*8ae0*/  @!P0 BRA `(.L_x_134) ;  /* 0xfffffffc00f08947 */ /* 0x004fea000383ffff */
[----:B------:R-:W-:Y:S05]  /*8af0*/  BRA `(.L_x_135) ;  /* 0xffffffac001c7947 */ /* 0x000fea000383ffff */
.L_x_65:
[----:B------:R-:W-:-:S07]  /*8b00*/  MOV R0, UR7 ;  /* 0x0000000700007c02 */ /* 0x000fce0008000f00 */
.L_x_136:
[----:B-1----:R1:W2:Y:S02]  /*8b10*/  SYNCS.PHASECHK.TRANS64.TRYWAIT P0, [R0+URZ], R3 ;  /* 0x00000003000075a7 */ /* 0x0022a400080011ff */
[----:B--2---:R-:W-:Y:S05]  /*8b20*/  @!P0 NANOSLEEP.SYNCS 0x989680 ;  /* 0x009896800000895d */ /* 0x004fea0003900000 */
[----:B------:R-:W2:Y:S02]  /*8b30*/  @!P0 SYNCS.PHASECHK.TRANS64 P0, [R0+URZ], R3 ;  /* 0x00000003000085a7 */ /* 0x000ea400080010ff */
[----:B--2---:R-:W-:Y:S05]  /*8b40*/  @!P0 BRA `(.L_x_136) ;  /* 0xfffffffc00f08947 */ /* 0x004fea000383ffff */
[----:B------:R-:W-:Y:S05]  /*8b50*/  BRA `(.L_x_137) ;  /* 0xffffffac00287947 */ /* 0x000fea000383ffff */
.L_x_70:
[----:B--2---:R2:W3:Y:S02]  /*8b60*/  SYNCS.PHASECHK.TRANS64.TRYWAIT P0, [R0+URZ+0x90], R3 ;  /* 0x00009003000075a7 */ /* 0x0044e400080011ff */
[----:B---3--:R-:W-:Y:S05]  /*8b70*/  @!P0 NANOSLEEP.SYNCS 0x989680 ;  /* 0x009896800000895d */ /* 0x008fea0003900000 */
[----:B------:R-:W3:Y:S02]  /*8b80*/  @!P0 SYNCS.PHASECHK.TRANS64 P0, [R0+URZ+0x90], R3 ;  /* 0x00009003000085a7 */ /* 0x000ee400080010ff */
[----:B---3--:R-:W-:Y:S05]  /*8b90*/  @!P0 BRA `(.L_x_70) ;  /* 0xfffffffc00f08947 */ /* 0x008fea000383ffff */
[----:B------:R-:W-:Y:S05]  /*8ba0*/  BRA `(.L_x_138) ;  /* 0xffffffb0002c7947 */ /* 0x000fea000383ffff */
.L_x_73:
[----:B------:R-:W-:Y:S07]  /*8bb0*/  MOV R0, UR7 ;  /* 0x0000000700007c02 */ /* 0x000fee0008000f00 */
.L_x_139:
[----:B--2---:R2:W3:Y:S02]  /*8bc0*/  SYNCS.PHASECHK.TRANS64.TRYWAIT P0, [R0+URZ+0x88], R3 ;  /* 0x00008803000075a7 */ /* 0x0044e400080011ff */
[----:B---3--:R-:W-:Y:S05]  /*8bd0*/  @!P0 NANOSLEEP.SYNCS 0x989680 ;  /* 0x009896800000895d */ /* 0x008fea0003900000 */
[----:B------:R-:W3:Y:S02]  /*8be0*/  @!P0 SYNCS.PHASECHK.TRANS64 P0, [R0+URZ+0x88], R3 ;  /* 0x00008803000085a7 */ /* 0x000ee400080010ff */
[----:B---3--:R-:W-:Y:S05]  /*8bf0*/  @!P0 BRA `(.L_x_139) ;  /* 0xfffffffc00f08947 */ /* 0x008fea000383ffff */
[----:B------:R-:W-:Y:S05]  /*8c00*/  BRA `(.L_x_72) ;  /* 0xffffffb4000c7947 */ /* 0x000fea000383ffff */
.L_x_76:
[----:B--2---:R-:W-:Y:S07]  /*8c10*/  MOV R3, UR7 ;  /* 0x0000000700037c02 */ /* 0x004fee0008000f00 */
.L_x_140:
[----:B-1----:R1:W2:Y:S02]  /*8c20*/  SYNCS.PHASECHK.TRANS64.TRYWAIT P0, [R3+URZ+0x70], R12 ;  /* 0x0000700c030075a7 */ /* 0x0022a400080011ff */
[----:B--2---:R-:W-:Y:S05]  /*8c30*/  @!P0 NANOSLEEP.SYNCS 0x989680 ;  /* 0x009896800000895d */ /* 0x004fea0003900000 */
[----:B------:R-:W2:Y:S02]  /*8c40*/  @!P0 SYNCS.PHASECHK.TRANS64 P0, [R3+URZ+0x70], R12 ;  /* 0x0000700c030085a7 */ /* 0x000ea400080010ff */
[----:B--2---:R-:W-:Y:S05]  /*8c50*/  @!P0 BRA `(.L_x_140) ;  /* 0xfffffffc00f08947 */ /* 0x004fea000383ffff */
[----:B------:R-:W-:Y:S05]  /*8c60*/  BRA `(.L_x_141) ;  /* 0xffffffb400847947 */ /* 0x000fea000383ffff */
.L_x_77:
[----:B------:R-:W-:Y:S07]  /*8c70*/  MOV R3, UR7 ;  /* 0x0000000700037c02 */ /* 0x000fee0008000f00 */
.L_x_142:
[----:B-1----:R1:W2:Y:S02]  /*8c80*/  SYNCS.PHASECHK.TRANS64.TRYWAIT P0, [R3+URZ+0x78], R12 ;  /* 0x0000780c030075a7 */ /* 0x0022a400080011ff */
[----:B--2---:R-:W-:Y:S05]  /*8c90*/  @!P0 NANOSLEEP.SYNCS 0x989680 ;  /* 0x009896800000895d */ /* 0x004fea0003900000 */
[----:B------:R-:W2:Y:S02]  /*8ca0*/  @!P0 SYNCS.PHASECHK.TRANS64 P0, [R3+URZ+0x78], R12 ;  /* 0x0000780c030085a7 */ /* 0x000ea400080010ff */
[----:B--2---:R-:W-:Y:S05]  /*8cb0*/  @!P0 BRA `(.L_x_142) ;  /* 0xfffffffc00f08947 */ /* 0x004fea000383ffff */
[----:B------:R-:W-:Y:S05]  /*8cc0*/  BRA `(.L_x_143) ;  /* 0xffffffb800047947 */ /* 0x000fea000383ffff */
.L_x_79:
[----:B------:R-:W-:-:S07]  /*8cd0*/  MOV R0, UR7 ;  /* 0x0000000700007c02 */ /* 0x000fce0008000f00 */
.L_x_144:
[----:B-1----:R1:W3:Y:S02]  /*8ce0*/  SYNCS.PHASECHK.TRANS64.TRYWAIT P0, [R0+URZ+0x70], R3 ;  /* 0x00007003000075a7 */ /* 0x0022e400080011ff */
[----:B---3--:R-:W-:Y:S05]  /*8cf0*/  @!P0 NANOSLEEP.SYNCS 0x989680 ;  /* 0x009896800000895d */ /* 0x008fea0003900000 */
[----:B------:R-:W3:Y:S02]  /*8d00*/  @!P0 SYNCS.PHASECHK.TRANS64 P0, [R0+URZ+0x70], R3 ;  /* 0x00007003000085a7 */ /* 0x000ee400080010ff */
[----:B---3--:R-:W-:Y:S05]  /*8d10*/  @!P0 BRA `(.L_x_144) ;  /* 0xfffffffc00f08947 */ /* 0x008fea000383ffff */
[----:B------:R-:W-:Y:S05]  /*8d20*/  BRA `(.L_x_145) ;  /* 0xffffffb800747947 */ /* 0x000fea000383ffff */
.L_x_81:
[----:B--2---:R2:W4:Y:S02]  /*8d30*/  SYNCS.PHASECHK.TRANS64.TRYWAIT P0, [R0+URZ+0x90], R3 ;  /* 0x00009003000075a7 */ /* 0x00452400080011ff */
[----:B----4-:R-:W-:Y:S05]  /*8d40*/  @!P0 NANOSLEEP.SYNCS 0x989680 ;  /* 0x009896800000895d */ /* 0x010fea0003900000 */
[----:B------:R-:W4:Y:S02]  /*8d50*/  @!P0 SYNCS.PHASECHK.TRANS64 P0, [R0+URZ+0x90], R3 ;  /* 0x00009003000085a7 */ /* 0x000f2400080010ff */
[----:B----4-:R-:W-:Y:S05]  /*8d60*/  @!P0 BRA `(.L_x_81) ;  /* 0xfffffffc00f08947 */ /* 0x010fea000383ffff */
[----:B------:R-:W-:Y:S05]  /*8d70*/  BRA `(.L_x_146) ;  /* 0xffffffbc00407947 */ /* 0x000fea000383ffff */
.L_x_92:
[----:B-1----:R1:W3:Y:S02]  /*8d80*/  SYNCS.PHASECHK.TRANS64.TRYWAIT P1, [R3+URZ+0x60], R0 ;  /* 0x00006000030075a7 */ /* 0x0022e400080211ff */
[----:B---3--:R-:W-:Y:S05]  /*8d90*/  @!P1 NANOSLEEP.SYNCS 0x989680 ;  /* 0x009896800000995d */ /* 0x008fea0003900000 */
[----:B------:R-:W3:Y:S02]  /*8da0*/  @!P1 SYNCS.PHASECHK.TRANS64 P1, [R3+URZ+0x60], R0 ;  /* 0x00006000030095a7 */ /* 0x000ee400080210ff */
[----:B---3--:R-:W-:Y:S05]  /*8db0*/  @!P1 BRA `(.L_x_92) ;  /* 0xfffffffc00f09947 */ /* 0x008fea000383ffff */
[----:B------:R-:W-:Y:S05]  /*8dc0*/  BRA `(.L_x_91) ;  /* 0xffffffc800687947 */ /* 0x000fea000383ffff */
.L_x_94:
[----:B---3--:R3:W4:Y:S02]  /*8dd0*/  SYNCS.PHASECHK.TRANS64.TRYWAIT P0, [R116+URZ+0xb0], R5 ;  /* 0x0000b005740075a7 */ /* 0x00872400080011ff */
[----:B----4-:R-:W-:Y:S05]  /*8de0*/  @!P0 NANOSLEEP.SYNCS 0x989680 ;  /* 0x009896800000895d */ /* 0x010fea0003900000 */
[----:B------:R-:W4:Y:S02]  /*8df0*/  @!P0 SYNCS.PHASECHK.TRANS64 P0, [R116+URZ+0xb0], R5 ;  /* 0x0000b005740085a7 */ /* 0x000f2400080010ff */
[----:B----4-:R-:W-:Y:S05]  /*8e00*/  @!P0 BRA `(.L_x_94) ;  /* 0xfffffffc00f08947 */ /* 0x010fea000383ffff */
[----:B------:R-:W-:Y:S05]  /*8e10*/  BRA `(.L_x_93) ;  /* 0xffffffc800c47947 */ /* 0x000fea000383ffff */
.L_x_102:
[----:B--2---:R2:W3:Y:S02]  /*8e20*/  SYNCS.PHASECHK.TRANS64.TRYWAIT P0, [R125+URZ+0x60], R0 ;  /* 0x000060007d0075a7 */ /* 0x0044e400080011ff */
[----:B---3--:R-:W-:Y:S05]  /*8e30*/  @!P0 NANOSLEEP.SYNCS 0x989680 ;  /* 0x009896800000895d */ /* 0x008fea0003900000 */
[----:B------:R-:W3:Y:S02]  /*8e40*/  @!P0 SYNCS.PHASECHK.TRANS64 P0, [R125+URZ+0x60], R0 ;  /* 0x000060007d0085a7 */ /* 0x000ee400080010ff */
[----:B---3--:R-:W-:Y:S05]  /*8e50*/  @!P0 BRA `(.L_x_102) ;  /* 0xfffffffc00f08947 */ /* 0x008fea000383ffff */
[----:B------:R-:W-:Y:S05]  /*8e60*/  BRA `(.L_x_101) ;  /* 0xffffffdc00c87947 */ /* 0x000fea000383ffff */
        .weak           $__internal_0_$__cuda_sm10x_tcgen05_guardrail_trap_col_being_dealloced_not_returned_by_alloc
        .type           $__internal_0_$__cuda_sm10x_tcgen05_guardrail_trap_col_being_dealloced_not_returned_by_alloc,@function
        .size           $__internal_0_$__cuda_sm10x_tcgen05_guardrail_trap_col_being_dealloced_not_returned_by_alloc,($__internal_1_$__cuda_sm10x_tcgen05_guardrail_trap_phase_invalid_during_alloc - $__internal_0_$__cuda_sm10x_tcgen05_guardrail_trap_col_being_dealloced_not_returned_by_alloc)
$__internal_0_$__cuda_sm10x_tcgen05_guardrail_trap_col_being_dealloced_not_returned_by_alloc:
[----:B------:R-:W-:Y:S05]  /*8e70*/  BPT.TRAP 0x1 ;  /* 0x000000040000795c */ /* 0x000fea0000300000 */
[----:B------:R-:W-:-:S04]  /*8e80*/  HFMA2 R3, -RZ, RZ, 0, 0 ;  /* 0x00000000ff037431 */ /* 0x000fc800000001ff */
[----:B------:R-:W-:Y:S05]  /*8e90*/  RET.REL.NODEC R2 `(_ZN7cutlass13device_kernelINS_4gemm6kernel13GemmUniversalIN4cute5tupleIJiiiiEEENS1_10collective13CollectiveMmaINS1_35MainloopSm100TmaUmmaWarpSpecializedILi6ELi2ELi4ENS5_IJNS4_1CILi1EEESB_SB_EEEEENS5_IJNSA_ILi128EEESE_SE_EEEaNS5_IJSB_llEEEaSG_NS4_8TiledMMAINS4_8MMA_AtomIJNS4_15SM100_MMA_S8_SSIaaiLi128ELi128ELNS4_4UMMA5MajorE1ELSL_1ELNSK_8SaturateE0EEEEEENS4_6LayoutISC_NS5_IJNSA_ILi0EEESQ_SQ_EEEEENS5_IJNS4_10UnderscoreEST_ST_EEEEENS4_13SM90_TMA_LOADENS4_14ComposedLayoutINS4_7SwizzleILi3ELi4ELi3EEENS4_18smem_ptr_flag_bitsILi8EEENSP_INS5_IJSE_NSA_ILi8EEEEEENS5_IJSB_SE_EEEEEEEvNS4_8identityESW_S16_vS17_EENS_8epilogue10collective18CollectiveEpilogueINS19_23Sm100TmaWarpSpecializedILi2ELi2ELi64ELb0ELb0EEEJSF_NS5_IJNSP_ISE_SB_EENSP_INSA_ILi64EEESB_EEEEEaNS5_IJlSB_lEEEaS1I_NS19_6fusion15FusionCallbacksIS1D_NS1J_17LinearCombinationIaiaiLNS_15FloatRoundStyleE2EEESF_S1H_JEEENS4_5SM1004TMEM4LOAD26SM100_TMEM_LOAD_32dp32b64xESW_NSX_INSY_ILi2ELi4ELi3EEES11_NSP_INS5_IJS12_S1F_EEENS5_IJS1F_SB_EEEEEEENS4_39AutoVectorizingCopyWithAssumedAlignmentILi128EEENS4_14SM90_TMA_STOREES1X_S1Z_S1Z_EEEvvEEEEvNT_6ParamsE) ;  /* 0xffffff7002587950 */ /* 0x000fea0003c3ffff */
        .weak           $__internal_1_$__cuda_sm10x_tcgen05_guardrail_trap_phase_invalid_during_alloc
        .type           $__internal_1_$__cuda_sm10x_tcgen05_guardrail_trap_phase_invalid_during_alloc,@function
        .size           $__internal_1_$__cuda_sm10x_tcgen05_guardrail_trap_phase_invalid_during_alloc,($__internal_2_$__cuda_sm10x_tcgen05_guardrail_trap_unallocated_columns_being_dealloced - $__internal_1_$__cuda_sm10x_tcgen05_guardrail_trap_phase_invalid_during_alloc)
$__internal_1_$__cuda_sm10x_tcgen05_guardrail_trap_phase_invalid_during_alloc:
[----:B------:R-:W-:Y:S05]  /*8ea0*/  BPT.TRAP 0x1 ;  /* 0x000000040000795c */ /* 0x000fea0000300000 */
[----:B------:R-:W-:-:S04]  /*8eb0*/  MOV R3, 0x0 ;  /* 0x0000000000037802 */ /* 0x000fc80000000f00 */
[----:B------:R-:W-:Y:S05]  /*8ec0*/  RET.REL.NODEC R2 `(_ZN7cutlass13device_kernelINS_4gemm6kernel13GemmUniversalIN4cute5tupleIJiiiiEEENS1_10collective13CollectiveMmaINS1_35MainloopSm100TmaUmmaWarpSpecializedILi6ELi2ELi4ENS5_IJNS4_1CILi1EEESB_SB_EEEEENS5_IJNSA_ILi128EEESE_SE_EEEaNS5_IJSB_llEEEaSG_NS4_8TiledMMAINS4_8MMA_AtomIJNS4_15SM100_MMA_S8_SSIaaiLi128ELi128ELNS4_4UMMA5MajorE1ELSL_1ELNSK_8SaturateE0EEEEEENS4_6LayoutISC_NS5_IJNSA_ILi0EEESQ_SQ_EEEEENS5_IJNS4_10UnderscoreEST_ST_EEEEENS4_13SM90_TMA_LOADENS4_14ComposedLayoutINS4_7SwizzleILi3ELi4ELi3EEENS4_18smem_ptr_flag_bitsILi8EEENSP_INS5_IJSE_NSA_ILi8EEEEEENS5_IJSB_SE_EEEEEEEvNS4_8identityESW_S16_vS17_EENS_8epilogue10collective18CollectiveEpilogueINS19_23Sm100TmaWarpSpecializedILi2ELi2ELi64ELb0ELb0EEEJSF_NS5_IJNSP_ISE_SB_EENSP_INSA_ILi64EEESB_EEEEEaNS5_IJlSB_lEEEaS1I_NS19_6fusion15FusionCallbacksIS1D_NS1J_17LinearCombinationIaiaiLNS_15FloatRoundStyleE2EEESF_S1H_JEEENS4_5SM1004TMEM4LOAD26SM100_TMEM_LOAD_32dp32b64xESW_NSX_INSY_ILi2ELi4ELi3EEES11_NSP_INS5_IJS12_S1F_EEENS5_IJS1F_SB_EEEEEEENS4_39AutoVectorizingCopyWithAssumedAlignmentILi128EEENS4_14SM90_TMA_STOREES1X_S1Z_S1Z_EEEvvEEEEvNT_6ParamsE) ;  /* 0xffffff70024c7950 */ /* 0x000fea0003c3ffff */
        .weak           $__internal_2_$__cuda_sm10x_tcgen05_guardrail_trap_unallocated_columns_being_dealloced
        .type           $__internal_2_$__cuda_sm10x_tcgen05_guardrail_trap_unallocated_columns_being_dealloced,@function
        .size           $__internal_2_$__cuda_sm10x_tcgen05_guardrail_trap_unallocated_columns_being_dealloced,(.L_x_148 - $__internal_2_$__cuda_sm10x_tcgen05_guardrail_trap_unallocated_columns_being_dealloced)
$__internal_2_$__cuda_sm10x_tcgen05_guardrail_trap_unallocated_columns_being_dealloced:
[----:B------:R-:W-:Y:S05]  /*8ed0*/  BPT.TRAP 0x1 ;  /* 0x000000040000795c */ /* 0x000fea0000300000 */
[----:B------:R-:W-:-:S04]  /*8ee0*/  HFMA2 R3, -RZ, RZ, 0, 0 ;  /* 0x00000000ff037431 */ /* 0x000fc800000001ff */
[----:B------:R-:W-:Y:S05]  /*8ef0*/  RET.REL.NODEC R2 `(_ZN7cutlass13device_kernelINS_4gemm6kernel13GemmUniversalIN4cute5tupleIJiiiiEEENS1_10collective13CollectiveMmaINS1_35MainloopSm100TmaUmmaWarpSpecializedILi6ELi2ELi4ENS5_IJNS4_1CILi1EEESB_SB_EEEEENS5_IJNSA_ILi128EEESE_SE_EEEaNS5_IJSB_llEEEaSG_NS4_8TiledMMAINS4_8MMA_AtomIJNS4_15SM100_MMA_S8_SSIaaiLi128ELi128ELNS4_4UMMA5MajorE1ELSL_1ELNSK_8SaturateE0EEEEEENS4_6LayoutISC_NS5_IJNSA_ILi0EEESQ_SQ_EEEEENS5_IJNS4_10UnderscoreEST_ST_EEEEENS4_13SM90_TMA_LOADENS4_14ComposedLayoutINS4_7SwizzleILi3ELi4ELi3EEENS4_18smem_ptr_flag_bitsILi8EEENSP_INS5_IJSE_NSA_ILi8EEEEEENS5_IJSB_SE_EEEEEEEvNS4_8identityESW_S16_vS17_EENS_8epilogue10collective18CollectiveEpilogueINS19_23Sm100TmaWarpSpecializedILi2ELi2ELi64ELb0ELb0EEEJSF_NS5_IJNSP_ISE_SB_EENSP_INSA_ILi64EEESB_EEEEEaNS5_IJlSB_lEEEaS1I_NS19_6fusion15FusionCallbacksIS1D_NS1J_17LinearCombinationIaiaiLNS_15FloatRoundStyleE2EEESF_S1H_JEEENS4_5SM1004TMEM4LOAD26SM100_TMEM_LOAD_32dp32b64xESW_NSX_INSY_ILi2ELi4ELi3EEES11_NSP_INS5_IJS12_S1F_EEENS5_IJS1F_SB_EEEEEEENS4_39AutoVectorizingCopyWithAssumedAlignmentILi128EEENS4_14SM90_TMA_STOREES1X_S1Z_S1Z_EEEvvEEEEvNT_6ParamsE) ;  /* 0xffffff7002407950 */ /* 0x000fea0003c3ffff */
.L_x_147:
[----:B------:R-:W-:-:S00]  /*8f00*/  BRA `(.L_x_147) ;  /* 0xfffffffc00fc7947 */ /* 0x000fc0000383ffff */
[----:B------:R-:W-:-:S00]  /*8f10*/  NOP ;  /* 0x0000000000007918 */ /* 0x000fc00000000000 */
        /* <DEDUP_REMOVED lines=14> */
.L_x_148:


//--------------------- .nv.global.init           --------------------------
	.section	.nv.global.init,"aw",@progbits
.nv.global.init:
	.type		$str$27,@object
	.size		$str$27,($str$28 - $str$27)
$str$27:
        /*0000*/ 	.byte	0x28, 0x61, 0x64, 0x64, 0x72, 0x65, 0x73, 0x73, 0x20, 0x26, 0x20, 0x6d, 0x61, 0x73, 0x6b, 0x29
        /*0010*/ 	.byte	0x20, 0x3d, 0x3d, 0x20, 0x30, 0x00
	.type		$str$28,@object
	.size		$str$28,($str$26 - $str$28)
$str$28:
        /*0016*/ 	.byte	0x2f, 0x74, 0x6d, 0x70, 0x2f, 0x63, 0x75, 0x74, 0x6c, 0x61, 0x73, 0x73, 0x5f, 0x73, 0x77, 0x65
        /*0026*/ 	.byte	0x65, 0x70, 0x5f, 0x73, 0x72, 0x63, 0x2f, 0x69, 0x6e, 0x63, 0x6c, 0x75, 0x64, 0x65, 0x2f, 0x63
        /*0036*/ 	.byte	0x75, 0x74, 0x65, 0x2f, 0x70, 0x6f, 0x69, 0x6e, 0x74, 0x65, 0x72, 0x5f, 0x66, 0x6c, 0x61, 0x67
        /*0046*/ 	.byte	0x67, 0x65, 0x64, 0x2e, 0x68, 0x70, 0x70, 0x00
	.type		$str$26,@object
	.size		$str$26,($str$25 - $str$26)
$str$26:
        /*004e*/ 	.byte	0x2f, 0x74, 0x6d, 0x70, 0x2f, 0x63, 0x75, 0x74, 0x6c, 0x61, 0x73, 0x73, 0x5f, 0x73, 0x77, 0x65
        /*005e*/ 	.byte	0x65, 0x70, 0x5f, 0x73, 0x72, 0x63, 0x2f, 0x69, 0x6e, 0x63, 0x6c, 0x75, 0x64, 0x65, 0x2f, 0x63
        /*006e*/ 	.byte	0x75, 0x74, 0x65, 0x2f, 0x61, 0x74, 0x6f, 0x6d, 0x2f, 0x63, 0x6f, 0x70, 0x79, 0x5f, 0x74, 0x72
        /*007e*/ 	.byte	0x61, 0x69, 0x74, 0x73, 0x5f, 0x73, 0x6d, 0x31, 0x30, 0x30, 0x2e, 0x68, 0x70, 0x70, 0x00
	.type		$str$25,@object
	.size		$str$25,(__unnamed_1 - $str$25)
$str$25:
        /*008d*/ 	.byte	0x28, 0x28, 0x75, 0x69, 0x6e, 0x74, 0x33, 0x32, 0x5f, 0x74, 0x28, 0x74, 0x68, 0x72, 0x65, 0x61
        /*009d*/ 	.byte	0x64, 0x49, 0x64, 0x78, 0x2e, 0x78, 0x29, 0x20, 0x2f, 0x20, 0x33, 0x32, 0x29, 0x20, 0x25, 0x20
        /*00ad*/ 	.byte	0x34, 0x29, 0x20, 0x3d, 0x3d, 0x20, 0x28, 0x28, 0x28, 0x74, 0x6d, 0x65, 0x6d, 0x5f, 0x61, 0x64
        /*00bd*/ 	.byte	0x64, 0x72, 0x20, 0x3e, 0x3e, 0x20, 0x31, 0x36, 0x29, 0x20, 0x2f, 0x20, 0x33, 0x32, 0x29, 0x20
        /*00cd*/ 	.byte	0x25, 0x20, 0x34, 0x29, 0x00
	.type		__unnamed_1,@object
	.size		__unnamed_1,(__unnamed_2 - __unnamed_1)
__unnamed_1:
        /*00d2*/ 	.byte	0x61, 0x75, 0x74, 0x6f, 0x20, 0x63, 0x75, 0x74, 0x65, 0x3a, 0x3a, 0x61, 0x73, 0x5f, 0x70, 0x6f
        /* <DEDUP_REMOVED lines=24> */
        /*0262*/ 	.byte	0x5d, 0x00
	.type		__unnamed_2,@object
	.size		__unnamed_2,(.L_2 - __unnamed_2)
__unnamed_2:
        /* <DEDUP_REMOVED lines=42> */
        /*0504*/ 	.byte	0x43, 0x3c, 0x30, 0x3e, 0x3e, 0x3e, 0x3e, 0x5d, 0x00
.L_2:


//--------------------- .nv.shared._ZN7cutlass13device_kernelINS_4gemm6kernel13GemmUniversalIN4cute5tupleIJiiiiEEENS1_10collective13CollectiveMmaINS1_35MainloopSm100TmaUmmaWarpSpecializedILi6ELi2ELi4ENS5_IJNS4_1CILi1EEESB_SB_EEEEENS5_IJNSA_ILi128EEESE_SE_EEEaNS5_IJSB_llEEEaSG_NS4_8TiledMMAINS4_8MMA_AtomIJNS4_15SM100_MMA_S8_SSIaaiLi128ELi128ELNS4_4UMMA5MajorE1ELSL_1ELNSK_8SaturateE0EEEEEENS4_6LayoutISC_NS5_IJNSA_ILi0EEESQ_SQ_EEEEENS5_IJNS4_10UnderscoreEST_ST_EEEEENS4_13SM90_TMA_LOADENS4_14ComposedLayoutINS4_7SwizzleILi3ELi4ELi3EEENS4_18smem_ptr_flag_bitsILi8EEENSP_INS5_IJSE_NSA_ILi8EEEEEENS5_IJSB_SE_EEEEEEEvNS4_8identityESW_S16_vS17_EENS_8epilogue10collective18CollectiveEpilogueINS19_23Sm100TmaWarpSpecializedILi2ELi2ELi64ELb0ELb0EEEJSF_NS5_IJNSP_ISE_SB_EENSP_INSA_ILi64EEESB_EEEEEaNS5_IJlSB_lEEEaS1I_NS19_6fusion15FusionCallbacksIS1D_NS1J_17LinearCombinationIaiaiLNS_15FloatRoundStyleE2EEESF_S1H_JEEENS4_5SM1004TMEM4LOAD26SM100_TMEM_LOAD_32dp32b64xESW_NSX_INSY_ILi2ELi4ELi3EEES11_NSP_INS5_IJS12_S1F_EEENS5_IJS1F_SB_EEEEEEENS4_39AutoVectorizingCopyWithAssumedAlignmentILi128EEENS4_14SM90_TMA_STOREES1X_S1Z_S1Z_EEEvvEEEEvNT_6ParamsE --------------------------
	.section	.nv.shared._ZN7cutlass13device_kernelINS_4gemm6kernel13GemmUniversalIN4cute5tupleIJiiiiEEENS1_10collective13CollectiveMmaINS1_35MainloopSm100TmaUmmaWarpSpecializedILi6ELi2ELi4ENS5_IJNS4_1CILi1EEESB_SB_EEEEENS5_IJNSA_ILi128EEESE_SE_EEEaNS5_IJSB_llEEEaSG_NS4_8TiledMMAINS4_8MMA_AtomIJNS4_15SM100_MMA_S8_SSIaaiLi128ELi128ELNS4_4UMMA5MajorE1ELSL_1ELNSK_8SaturateE0EEEEEENS4_6LayoutISC_NS5_IJNSA_ILi0EEESQ_SQ_EEEEENS5_IJNS4_10UnderscoreEST_ST_EEEEENS4_13SM90_TMA_LOADENS4_14ComposedLayoutINS4_7SwizzleILi3ELi4ELi3EEENS4_18smem_ptr_flag_bitsILi8EEENSP_INS5_IJSE_NSA_ILi8EEEEEENS5_IJSB_SE_EEEEEEEvNS4_8identityESW_S16_vS17_EENS_8epilogue10collective18CollectiveEpilogueINS19_23Sm100TmaWarpSpecializedILi2ELi2ELi64ELb0ELb0EEEJSF_NS5_IJNSP_ISE_SB_EENSP_INSA_ILi64EEESB_EEEEEaNS5_IJlSB_lEEEaS1I_NS19_6fusion15FusionCallbacksIS1D_NS1J_17LinearCombinationIaiaiLNS_15FloatRoundStyleE2EEESF_S1H_JEEENS4_5SM1004TMEM4LOAD26SM100_TMEM_LOAD_32dp32b64xESW_NSX_INSY_ILi2ELi4ELi3EEES11_NSP_INS5_IJS12_S1F_EEENS5_IJS1F_SB_EEEEEEENS4_39AutoVectorizingCopyWithAssumedAlignmentILi128EEENS4_14SM90_TMA_STOREES1X_S1Z_S1Z_EEEvvEEEEvNT_6ParamsE,"aw",@nobits
	.sectionflags	@""
	.align	16
	.zero		1024


//--------------------- .nv.shared.reserved.0     --------------------------
	.section	.nv.shared.reserved.0,"aw",@nobits
	.weak		__nv_reservedSMEM_offset_0_alias
	.size		__nv_reservedSMEM_offset_0_alias, 0, 64
	.other		__nv_reservedSMEM_offset_0_alias,@"STO_CUDA_RESERVED_SHARED STV_DEFAULT"
__nv_reservedSMEM_offset_0_alias:
	.zero		0
.nv.shared.reserved.0:
	.zero		64
	.weak		__nv_reservedSMEM_tcgen05_partition
	.type		__nv_reservedSMEM_tcgen05_partition,@object
	.size		__nv_reservedSMEM_tcgen05_partition,(.L_0 - __nv_reservedSMEM_tcgen05_partition)
__nv_reservedSMEM_tcgen05_partition:
	.zero		32
.L_0:


//--------------------- .nv.global                --------------------------
	.section	.nv.global,"aw",@nobits
.nv.global:
	.type		_ZN40_INTERNAL_3b7a0608_4_k_cu_d4b5617a_348444cute1_E,@object
	.size		_ZN40_INTERNAL_3b7a0608_4_k_cu_d4b5617a_348444cute1_E,(_ZN40_INTERNAL_3b7a0608_4_k_cu_d4b5617a_348444cuda3std3__45__cpo6cbeginE - _ZN40_INTERNAL_3b7a0608_4_k_cu_d4b5617a_348444cute1_E)
_ZN40_INTERNAL_3b7a0608_4_k_cu_d4b5617a_348444cute1_E:
	.zero		1
	.type		_ZN40_INTERNAL_3b7a0608_4_k_cu_d4b5617a_348444cuda3std3__45__cpo6cbeginE,@object
	.size		_ZN40_INTERNAL_3b7a0608_4_k_cu_d4b5617a_348444cuda3std3__45__cpo6cbeginE,(_ZN40_INTERNAL_3b7a0608_4_k_cu_d4b5617a_348444cuda3std3__48in_placeE - _ZN40_INTERNAL_3b7a0608_4_k_cu_d4b5617a_348444cuda3std3__45__cpo6cbeginE)
_ZN40_INTERNAL_3b7a0608_4_k_cu_d4b5617a_348444cuda3std3__45__cpo6cbeginE:
	.zero		1
	.type		_ZN40_INTERNAL_3b7a0608_4_k_cu_d4b5617a_348444cuda3std3__48in_placeE,@object
	.size		_ZN40_INTERNAL_3b7a0608_4_k_cu_d4b5617a_348444cuda3std3__48in_placeE,(_ZN40_INTERNAL_3b7a0608_4_k_cu_d4b5617a_348444cuda3std6ranges3__45__cpo9iter_moveE - _ZN40_INTERNAL_3b7a0608_4_k_cu_d4b5617a_348444cuda3std3__48in_placeE)
_ZN40_INTERNAL_3b7a0608_4_k_cu_d4b5617a_348444cuda3std3__48in_placeE:
	.zero		1
	.type		_ZN40_INTERNAL_3b7a0608_4_k_cu_d4b5617a_348444cuda3std6ranges3__45__cpo9iter_moveE,@object
	.size		_ZN40_INTERNAL_3b7a0608_4_k_cu_d4b5617a_348444cuda3std6ranges3__45__cpo9iter_moveE,(_ZN40_INTERNAL_3b7a0608_4_k_cu_d4b5617a_348444cuda3std3__45__cpo5beginE - _ZN40_INTERNAL_3b7a0608_4_k_cu_d4b5617a_348444cuda3std6ranges3__45__cpo9iter_moveE)
_ZN40_INTERNAL_3b7a0608_4_k_cu_d4b5617a_348444cuda3std6ranges3__45__cpo9iter_moveE:
	.zero		1
	.type		_ZN40_INTERNAL_3b7a0608_4_k_cu_d4b5617a_348444cuda3std3__45__cpo5beginE,@object
	.size		_ZN40_INTERNAL_3b7a0608_4_k_cu_d4b5617a_348444cuda3std3__45__cpo5beginE,(_ZN40_INTERNAL_3b7a0608_4_k_cu_d4b5617a_348444cuda3std3__442_GLOBAL__N__3b7a0608_4_k_cu_d4b5617a_348446ignoreE - _ZN40_INTERNAL_3b7a0608_4_k_cu_d4b5617a_348444cuda3std3__45__cpo5beginE)
_ZN40_INTERNAL_3b7a0608_4_k_cu_d4b5617a_348444cuda3std3__45__cpo5beginE:
	.zero		1
	.type		_ZN40_INTERNAL_3b7a0608_4_k_cu_d4b5617a_348444cuda3std3__442_GLOBAL__N__3b7a0608_4_k_cu_d4b5617a_348446ignoreE,@object
	.size		_ZN40_INTERNAL_3b7a0608_4_k_cu_d4b5617a_348444cuda3std3__442_GLOBAL__N__3b7a0608_4_k_cu_d4b5617a_348446ignoreE,(_ZN40_INTERNAL_3b7a0608_4_k_cu_d4b5617a_348444cute7productE - _ZN40_INTERNAL_3b7a0608_4_k_cu_d4b5617a_348444cuda3std3__442_GLOBAL__N__3b7a0608_4_k_cu_d4b5617a_348446ignoreE)
_ZN40_INTERNAL_3b7a0608_4_k_cu_d4b5617a_348444cuda3std3__442_GLOBAL__N__3b7a0608_4_k_cu_d4b5617a_348446ignoreE:
	.zero		1
	.type		_ZN40_INTERNAL_3b7a0608_4_k_cu_d4b5617a_348444cute7productE,@object
	.size		_ZN40_INTERNAL_3b7a0608_4_k_cu_d4b5617a_348444cute7productE,(_ZN40_INTERNAL_3b7a0608_4_k_cu_d4b5617a_348444cuda3std3__45__cpo3endE - _ZN40_INTERNAL_3b7a0608_4_k_cu_d4b5617a_348444cute7productE)
_ZN40_INTERNAL_3b7a0608_4_k_cu_d4b5617a_348444cute7productE:
	.zero		1
	.type		_ZN40_INTERNAL_3b7a0608_4_k_cu_d4b5617a_348444cuda3std3__45__cpo3endE,@object
	.size		_ZN40_INTERNAL_3b7a0608_4_k_cu_d4b5617a_348444cuda3std3__45__cpo3endE,(_ZN40_INTERNAL_3b7a0608_4_k_cu_d4b5617a_348444cuda3std3__419piecewise_constructE - _ZN40_INTERNAL_3b7a0608_4_k_cu_d4b5617a_348444cuda3std3__45__cpo3endE)
_ZN40_INTERNAL_3b7a0608_4_k_cu_d4b5617a_348444cuda3std3__45__cpo3endE:
	.zero		1
	.type		_ZN40_INTERNAL_3b7a0608_4_k_cu_d4b5617a_348444cuda3std3__419piecewise_constructE,@object
	.size		_ZN40_INTERNAL_3b7a0608_4_k_cu_d4b5617a_348444cuda3std3__419piecewise_constructE,(_ZN40_INTERNAL_3b7a0608_4_k_cu_d4b5617a_348444cuda3std3__45__cpo4cendE - _ZN40_INTERNAL_3b7a0608_4_k_cu_d4b5617a_348444cuda3std3__419piecewise_constructE)
_ZN40_INTERNAL_3b7a0608_4_k_cu_d4b5617a_348444cuda3std3__419piecewise_constructE:
	.zero		1
	.type		_ZN40_INTERNAL_3b7a0608_4_k_cu_d4b5617a_348444cuda3std3__45__cpo4cendE,@object
	.size		_ZN40_INTERNAL_3b7a0608_4_k_cu_d4b5617a_348444cuda3std3__45__cpo4cendE,(_ZN40_INTERNAL_3b7a0608_4_k_cu_d4b5617a_348444cuda3std6ranges3__45__cpo4swapE - _ZN40_INTERNAL_3b7a0608_4_k_cu_d4b5617a_348444cuda3std3__45__cpo4cendE)
_ZN40_INTERNAL_3b7a0608_4_k_cu_d4b5617a_348444cuda3std3__45__cpo4cendE:
	.zero		1
	.type		_ZN40_INTERNAL_3b7a0608_4_k_cu_d4b5617a_348444cuda3std6ranges3__45__cpo4swapE,@object
	.size		_ZN40_INTERNAL_3b7a0608_4_k_cu_d4b5617a_348444cuda3std6ranges3__45__cpo4swapE,(.L_10 - _ZN40_INTERNAL_3b7a0608_4_k_cu_d4b5617a_348444cuda3std6ranges3__45__cpo4swapE)
_ZN40_INTERNAL_3b7a0608_4_k_cu_d4b5617a_348444cuda3std6ranges3__45__cpo4swapE:
	.zero		1
.L_10:


//--------------------- .nv.constant0._ZN7cutlass13device_kernelINS_4gemm6kernel13GemmUniversalIN4cute5tupleIJiiiiEEENS1_10collective13CollectiveMmaINS1_35MainloopSm100TmaUmmaWarpSpecializedILi6ELi2ELi4ENS5_IJNS4_1CILi1EEESB_SB_EEEEENS5_IJNSA_ILi128EEESE_SE_EEEaNS5_IJSB_llEEEaSG_NS4_8TiledMMAINS4_8MMA_AtomIJNS4_15SM100_MMA_S8_SSIaaiLi128ELi128ELNS4_4UMMA5MajorE1ELSL_1ELNSK_8SaturateE0EEEEEENS4_6LayoutISC_NS5_IJNSA_ILi0EEESQ_SQ_EEEEENS5_IJNS4_10UnderscoreEST_ST_EEEEENS4_13SM90_TMA_LOADENS4_14ComposedLayoutINS4_7SwizzleILi3ELi4ELi3EEENS4_18smem_ptr_flag_bitsILi8EEENSP_INS5_IJSE_NSA_ILi8EEEEEENS5_IJSB_SE_EEEEEEEvNS4_8identityESW_S16_vS17_EENS_8epilogue10collective18CollectiveEpilogueINS19_23Sm100TmaWarpSpecializedILi2ELi2ELi64ELb0ELb0EEEJSF_NS5_IJNSP_ISE_SB_EENSP_INSA_ILi64EEESB_EEEEEaNS5_IJlSB_lEEEaS1I_NS19_6fusion15FusionCallbacksIS1D_NS1J_17LinearCombinationIaiaiLNS_15FloatRoundStyleE2EEESF_S1H_JEEENS4_5SM1004TMEM4LOAD26SM100_TMEM_LOAD_32dp32b64xESW_NSX_INSY_ILi2ELi4ELi3EEES11_NSP_INS5_IJS12_S1F_EEENS5_IJS1F_SB_EEEEEEENS4_39AutoVectorizingCopyWithAssumedAlignmentILi128EEENS4_14SM90_TMA_STOREES1X_S1Z_S1Z_EEEvvEEEEvNT_6ParamsE --------------------------
	.section	.nv.constant0._ZN7cutlass13device_kernelINS_4gemm6kernel13GemmUniversalIN4cute5tupleIJiiiiEEENS1_10collective13CollectiveMmaINS1_35MainloopSm100TmaUmmaWarpSpecializedILi6ELi2ELi4ENS5_IJNS4_1CILi1EEESB_SB_EEEEENS5_IJNSA_ILi128EEESE_SE_EEEaNS5_IJSB_llEEEaSG_NS4_8TiledMMAINS4_8MMA_AtomIJNS4_15SM100_MMA_S8_SSIaaiLi128ELi128ELNS4_4UMMA5MajorE1ELSL_1ELNSK_8SaturateE0EEEEEENS4_6LayoutISC_NS5_IJNSA_ILi0EEESQ_SQ_EEEEENS5_IJNS4_10UnderscoreEST_ST_EEEEENS4_13SM90_TMA_LOADENS4_14ComposedLayoutINS4_7SwizzleILi3ELi4ELi3EEENS4_18smem_ptr_flag_bitsILi8EEENSP_INS5_IJSE_NSA_ILi8EEEEEENS5_IJSB_SE_EEEEEEEvNS4_8identityESW_S16_vS17_EENS_8epilogue10collective18CollectiveEpilogueINS19_23Sm100TmaWarpSpecializedILi2ELi2ELi64ELb0ELb0EEEJSF_NS5_IJNSP_ISE_SB_EENSP_INSA_ILi64EEESB_EEEEEaNS5_IJlSB_lEEEaS1I_NS19_6fusion15FusionCallbacksIS1D_NS1J_17LinearCombinationIaiaiLNS_15FloatRoundStyleE2EEESF_S1H_JEEENS4_5SM1004TMEM4LOAD26SM100_TMEM_LOAD_32dp32b64xESW_NSX_INSY_ILi2ELi4ELi3EEES11_NSP_INS5_IJS12_S1F_EEENS5_IJS1F_SB_EEEEEEENS4_39AutoVectorizingCopyWithAssumedAlignmentILi128EEENS4_14SM90_TMA_STOREES1X_S1Z_S1Z_EEEvvEEEEvNT_6ParamsE,"a",@progbits
	.sectionflags	@""
	.align	4
.nv.constant0._ZN7cutlass13device_kernelINS_4gemm6kernel13GemmUniversalIN4cute5tupleIJiiiiEEENS1_10collective13CollectiveMmaINS1_35MainloopSm100TmaUmmaWarpSpecializedILi6ELi2ELi4ENS5_IJNS4_1CILi1EEESB_SB_EEEEENS5_IJNSA_ILi128EEESE_SE_EEEaNS5_IJSB_llEEEaSG_NS4_8TiledMMAINS4_8MMA_AtomIJNS4_15SM100_MMA_S8_SSIaaiLi128ELi128ELNS4_4UMMA5MajorE1ELSL_1ELNSK_8SaturateE0EEEEEENS4_6LayoutISC_NS5_IJNSA_ILi0EEESQ_SQ_EEEEENS5_IJNS4_10UnderscoreEST_ST_EEEEENS4_13SM90_TMA_LOADENS4_14ComposedLayoutINS4_7SwizzleILi3ELi4ELi3EEENS4_18smem_ptr_flag_bitsILi8EEENSP_INS5_IJSE_NSA_ILi8EEEEEENS5_IJSB_SE_EEEEEEEvNS4_8identityESW_S16_vS17_EENS_8epilogue10collective18CollectiveEpilogueINS19_23Sm100TmaWarpSpecializedILi2ELi2ELi64ELb0ELb0EEEJSF_NS5_IJNSP_ISE_SB_EENSP_INSA_ILi64EEESB_EEEEEaNS5_IJlSB_lEEEaS1I_NS19_6fusion15FusionCallbacksIS1D_NS1J_17LinearCombinationIaiaiLNS_15FloatRoundStyleE2EEESF_S1H_JEEENS4_5SM1004TMEM4LOAD26SM100_TMEM_LOAD_32dp32b64xESW_NSX_INSY_ILi2ELi4ELi3EEES11_NSP_INS5_IJS12_S1F_EEENS5_IJS1F_SB_EEEEEEENS4_39AutoVectorizingCopyWithAssumedAlignmentILi128EEENS4_14SM90_TMA_STOREES1X_S1Z_S1Z_EEEvvEEEEvNT_6ParamsE:
	.zero		2944


//--------------------- SYMBOLS --------------------------

	.type		.nv.reservedSmem.offset0,@object
	.size		.nv.reservedSmem.offset0,0x4
	.type		.nv.reservedSmem.cap,@object
	.size		.nv.reservedSmem.cap,0x4
	.type		__assertfail,@function
